//
// Generated by NVIDIA NVVM Compiler
//
// Compiler Build ID: CL-32267302
// Cuda compilation tools, release 12.0, V12.0.140
// Based on NVVM 7.0.1
//

.version 8.0
.target sm_52
.address_size 64

	// .globl	eigenValsBatchKernel
.func  (.param .b64 func_retval0) __internal_trig_reduction_slowpathd
(
	.param .b64 __internal_trig_reduction_slowpathd_param_0,
	.param .b64 __internal_trig_reduction_slowpathd_param_1
)
;
.global .align 8 .b8 __cudart_sin_cos_coeffs[128] = {186, 94, 120, 249, 101, 219, 229, 61, 70, 210, 176, 44, 241, 229, 90, 190, 146, 227, 172, 105, 227, 29, 199, 62, 161, 98, 219, 25, 160, 1, 42, 191, 24, 8, 17, 17, 17, 17, 129, 63, 84, 85, 85, 85, 85, 85, 197, 191, 0, 0, 0, 0, 0, 0, 0, 0, 0, 0, 0, 0, 0, 0, 0, 0, 100, 129, 253, 32, 131, 255, 168, 189, 40, 133, 239, 193, 167, 238, 33, 62, 217, 230, 6, 142, 79, 126, 146, 190, 233, 188, 221, 25, 160, 1, 250, 62, 71, 93, 193, 22, 108, 193, 86, 191, 81, 85, 85, 85, 85, 85, 165, 63, 0, 0, 0, 0, 0, 0, 224, 191, 0, 0, 0, 0, 0, 0, 240, 63};
.global .align 8 .b8 __cudart_i2opi_d[144] = {8, 93, 141, 31, 177, 95, 251, 107, 234, 146, 82, 138, 247, 57, 7, 61, 123, 241, 229, 235, 199, 186, 39, 117, 45, 234, 95, 158, 102, 63, 70, 79, 183, 9, 203, 39, 207, 126, 54, 109, 31, 109, 10, 90, 139, 17, 47, 239, 15, 152, 5, 222, 255, 151, 248, 31, 59, 40, 249, 189, 139, 95, 132, 156, 244, 57, 83, 131, 57, 214, 145, 57, 65, 126, 95, 180, 38, 112, 156, 233, 132, 68, 187, 46, 245, 53, 130, 232, 62, 167, 41, 177, 28, 235, 29, 254, 28, 146, 209, 9, 234, 46, 73, 6, 224, 210, 77, 66, 58, 110, 36, 183, 97, 197, 187, 222, 171, 99, 81, 254, 65, 144, 67, 60, 153, 149, 98, 219, 192, 221, 52, 245, 209, 87, 39, 252, 41, 21, 68, 78, 110, 131, 249, 162};

.visible .entry eigenValsBatchKernel(
	.param .u32 eigenValsBatchKernel_param_0,
	.param .u64 eigenValsBatchKernel_param_1,
	.param .u64 eigenValsBatchKernel_param_2,
	.param .f64 eigenValsBatchKernel_param_3
)
{
	.local .align 4 .b8 	__local_depot0[4];
	.reg .b64 	%SP;
	.reg .b64 	%SPL;
	.reg .pred 	%p<31>;
	.reg .b32 	%r<64>;
	.reg .f64 	%fd<301>;
	.reg .b64 	%rd<23>;


	mov.u64 	%SPL, __local_depot0;
	cvta.local.u64 	%SP, %SPL;
	ld.param.u32 	%r19, [eigenValsBatchKernel_param_0];
	ld.param.u64 	%rd3, [eigenValsBatchKernel_param_1];
	ld.param.u64 	%rd4, [eigenValsBatchKernel_param_2];
	ld.param.f64 	%fd72, [eigenValsBatchKernel_param_3];
	add.u64 	%rd5, %SP, 0;
	add.u64 	%rd1, %SPL, 0;
	mov.u32 	%r20, %ntid.x;
	mov.u32 	%r21, %ctaid.x;
	mov.u32 	%r22, %tid.x;
	mad.lo.s32 	%r1, %r21, %r20, %r22;
	setp.ge.s32 	%p1, %r1, %r19;
	@%p1 bra 	$L__BB0_52;

	cvta.to.global.u64 	%rd6, %rd3;
	mul.lo.s32 	%r23, %r1, 9;
	mul.lo.s32 	%r24, %r1, 3;
	mul.wide.s32 	%rd7, %r23, 8;
	add.s64 	%rd8, %rd6, %rd7;
	ld.global.f64 	%fd73, [%rd8];
	add.f64 	%fd74, %fd73, 0d0000000000000000;
	ld.global.f64 	%fd75, [%rd8+32];
	add.f64 	%fd76, %fd74, %fd75;
	ld.global.f64 	%fd77, [%rd8+64];
	add.f64 	%fd1, %fd76, %fd77;
	cvta.to.global.u64 	%rd9, %rd4;
	mul.wide.s32 	%rd10, %r24, 8;
	add.s64 	%rd2, %rd9, %rd10;
	neg.f64 	%fd78, %fd1;
	mul.f64 	%fd79, %fd75, %fd77;
	ld.global.f64 	%fd80, [%rd8+40];
	ld.global.f64 	%fd81, [%rd8+56];
	mul.f64 	%fd82, %fd81, %fd80;
	sub.f64 	%fd83, %fd79, %fd82;
	mul.f64 	%fd84, %fd73, %fd77;
	ld.global.f64 	%fd85, [%rd8+16];
	ld.global.f64 	%fd86, [%rd8+48];
	mul.f64 	%fd87, %fd86, %fd85;
	sub.f64 	%fd88, %fd84, %fd87;
	add.f64 	%fd89, %fd83, %fd88;
	mul.f64 	%fd90, %fd73, %fd75;
	ld.global.f64 	%fd91, [%rd8+8];
	ld.global.f64 	%fd92, [%rd8+24];
	mul.f64 	%fd93, %fd92, %fd91;
	sub.f64 	%fd94, %fd90, %fd93;
	add.f64 	%fd95, %fd89, %fd94;
	mul.f64 	%fd96, %fd73, %fd83;
	mul.f64 	%fd97, %fd91, %fd77;
	mul.f64 	%fd98, %fd81, %fd85;
	sub.f64 	%fd99, %fd97, %fd98;
	mul.f64 	%fd100, %fd92, %fd99;
	sub.f64 	%fd101, %fd96, %fd100;
	mul.f64 	%fd102, %fd91, %fd80;
	mul.f64 	%fd103, %fd75, %fd85;
	sub.f64 	%fd104, %fd102, %fd103;
	fma.rn.f64 	%fd105, %fd86, %fd104, %fd101;
	mul.f64 	%fd106, %fd95, 0d4008000000000000;
	mul.f64 	%fd107, %fd1, %fd1;
	sub.f64 	%fd108, %fd106, %fd107;
	div.rn.f64 	%fd2, %fd108, 0d4022000000000000;
	add.f64 	%fd109, %fd1, %fd1;
	mul.f64 	%fd110, %fd109, %fd1;
	mul.f64 	%fd111, %fd1, 0d4022000000000000;
	mul.f64 	%fd112, %fd111, %fd95;
	fma.rn.f64 	%fd113, %fd110, %fd78, %fd112;
	fma.rn.f64 	%fd3, %fd105, 0dC03B000000000000, %fd113;
	neg.f64 	%fd114, %fd72;
	setp.gt.f64 	%p2, %fd2, %fd114;
	@%p2 bra 	$L__BB0_45;
	bra.uni 	$L__BB0_2;

$L__BB0_45:
	div.rn.f64 	%fd295, %fd1, 0d4008000000000000;
	st.global.f64 	[%rd2+16], %fd295;
	st.global.f64 	[%rd2+8], %fd295;
	st.global.f64 	[%rd2], %fd295;
	mov.f64 	%fd296, %fd295;
	mov.f64 	%fd297, %fd295;
	bra.uni 	$L__BB0_46;

$L__BB0_2:
	div.rn.f64 	%fd115, %fd3, 0d403B000000000000;
	neg.f64 	%fd116, %fd2;
	sqrt.rn.f64 	%fd117, %fd116;
	add.f64 	%fd4, %fd117, %fd117;
	div.rn.f64 	%fd5, %fd1, 0d4008000000000000;
	mul.f64 	%fd118, %fd2, %fd4;
	div.rn.f64 	%fd6, %fd115, %fd118;
	setp.gt.f64 	%p3, %fd6, 0d3FEFFFFFFFF24190;
	@%p3 bra 	$L__BB0_44;
	bra.uni 	$L__BB0_3;

$L__BB0_44:
	add.f64 	%fd297, %fd5, %fd4;
	st.global.f64 	[%rd2], %fd297;
	fma.rn.f64 	%fd295, %fd4, 0dBFE0000000000000, %fd5;
	st.global.f64 	[%rd2+8], %fd295;
	st.global.f64 	[%rd2+16], %fd295;
	mov.f64 	%fd296, %fd295;
	bra.uni 	$L__BB0_46;

$L__BB0_3:
	setp.lt.f64 	%p4, %fd6, 0dBFEFFFFFFFF24190;
	@%p4 bra 	$L__BB0_43;
	bra.uni 	$L__BB0_4;

$L__BB0_43:
	sub.f64 	%fd297, %fd5, %fd4;
	st.global.f64 	[%rd2], %fd297;
	fma.rn.f64 	%fd295, %fd4, 0d3FE0000000000000, %fd5;
	st.global.f64 	[%rd2+8], %fd295;
	st.global.f64 	[%rd2+16], %fd295;
	mov.f64 	%fd296, %fd295;
	bra.uni 	$L__BB0_46;

$L__BB0_4:
	{
	.reg .b32 %temp; 
	mov.b64 	{%temp, %r2}, %fd6;
	}
	abs.f64 	%fd7, %fd6;
	{
	.reg .b32 %temp; 
	mov.b64 	{%temp, %r25}, %fd7;
	}
	setp.lt.s32 	%p5, %r25, 1071801958;
	@%p5 bra 	$L__BB0_12;
	bra.uni 	$L__BB0_5;

$L__BB0_12:
	mul.f64 	%fd166, %fd7, %fd7;
	mov.f64 	%fd167, 0dBFB3823B180754AF;
	mov.f64 	%fd168, 0d3FB0066BDC1895E9;
	fma.rn.f64 	%fd169, %fd168, %fd166, %fd167;
	mov.f64 	%fd170, 0d3FB11E52CC2F79AE;
	fma.rn.f64 	%fd171, %fd169, %fd166, %fd170;
	mov.f64 	%fd172, 0dBF924EAF3526861B;
	fma.rn.f64 	%fd173, %fd171, %fd166, %fd172;
	mov.f64 	%fd174, 0d3F91DF02A31E6CB7;
	fma.rn.f64 	%fd175, %fd173, %fd166, %fd174;
	mov.f64 	%fd176, 0d3F847D18B0EEC6CC;
	fma.rn.f64 	%fd177, %fd175, %fd166, %fd176;
	mov.f64 	%fd178, 0d3F8D0AF961BA53B0;
	fma.rn.f64 	%fd179, %fd177, %fd166, %fd178;
	mov.f64 	%fd180, 0d3F91BF7734CF1C48;
	fma.rn.f64 	%fd181, %fd179, %fd166, %fd180;
	mov.f64 	%fd182, 0d3F96E91483144EF7;
	fma.rn.f64 	%fd183, %fd181, %fd166, %fd182;
	mov.f64 	%fd184, 0d3F9F1C6E0A4F9F81;
	fma.rn.f64 	%fd185, %fd183, %fd166, %fd184;
	mov.f64 	%fd186, 0d3FA6DB6DC27FA92B;
	fma.rn.f64 	%fd187, %fd185, %fd166, %fd186;
	mov.f64 	%fd188, 0d3FB333333320F91B;
	fma.rn.f64 	%fd189, %fd187, %fd166, %fd188;
	mov.f64 	%fd190, 0d3FC5555555555F4D;
	fma.rn.f64 	%fd191, %fd189, %fd166, %fd190;
	mul.f64 	%fd192, %fd166, %fd191;
	fma.rn.f64 	%fd15, %fd192, %fd7, %fd7;
	setp.lt.s32 	%p9, %r2, 0;
	@%p9 bra 	$L__BB0_14;

	mov.f64 	%fd193, 0dBC91A62633145C07;
	add.rn.f64 	%fd194, %fd15, %fd193;
	neg.f64 	%fd195, %fd194;
	mov.f64 	%fd196, 0d3FF921FB54442D18;
	add.rn.f64 	%fd282, %fd196, %fd195;
	bra.uni 	$L__BB0_15;

$L__BB0_5:
	mov.f64 	%fd119, 0d3FF0000000000000;
	sub.f64 	%fd8, %fd119, %fd7;
	{
	.reg .b32 %temp; 
	mov.b64 	{%temp, %r3}, %fd8;
	}
	setp.lt.s32 	%p6, %r3, 1;
	@%p6 bra 	$L__BB0_7;

	add.s32 	%r26, %r3, -1048576;
	{
	.reg .b32 %temp; 
	mov.b64 	{%r27, %temp}, %fd8;
	}
	mov.b64 	%fd120, {%r27, %r26};
	rsqrt.approx.ftz.f64 	%fd121, %fd120;
	{
	.reg .b32 %temp; 
	mov.b64 	{%temp, %r28}, %fd121;
	}
	add.s32 	%r29, %r28, -1048576;
	{
	.reg .b32 %temp; 
	mov.b64 	{%r30, %temp}, %fd121;
	}
	mov.b64 	%fd122, {%r30, %r29};
	mul.f64 	%fd123, %fd120, %fd121;
	neg.f64 	%fd124, %fd123;
	fma.rn.f64 	%fd125, %fd123, %fd124, %fd120;
	fma.rn.f64 	%fd126, %fd125, %fd122, %fd123;
	neg.f64 	%fd127, %fd126;
	fma.rn.f64 	%fd128, %fd126, %fd127, %fd120;
	fma.rn.f64 	%fd130, %fd121, %fd127, %fd119;
	fma.rn.f64 	%fd131, %fd130, %fd122, %fd122;
	fma.rn.f64 	%fd132, %fd128, %fd131, %fd126;
	{
	.reg .b32 %temp; 
	mov.b64 	{%temp, %r31}, %fd132;
	}
	add.s32 	%r32, %r31, 1048576;
	{
	.reg .b32 %temp; 
	mov.b64 	{%r33, %temp}, %fd132;
	}
	mov.b64 	%fd133, {%r33, %r32};
	mov.f64 	%fd134, 0dBEBAC2FE66FAAC4B;
	mov.f64 	%fd135, 0d3EC715B371155F70;
	fma.rn.f64 	%fd136, %fd135, %fd8, %fd134;
	mov.f64 	%fd137, 0d3ED9A9B88EFCD9B8;
	fma.rn.f64 	%fd138, %fd136, %fd8, %fd137;
	mov.f64 	%fd139, 0d3EDD0F40A8A0C4C3;
	fma.rn.f64 	%fd140, %fd138, %fd8, %fd139;
	mov.f64 	%fd141, 0d3EF46D4CFA9E0E1F;
	fma.rn.f64 	%fd142, %fd140, %fd8, %fd141;
	mov.f64 	%fd143, 0d3F079C168D1E2422;
	fma.rn.f64 	%fd144, %fd142, %fd8, %fd143;
	mov.f64 	%fd145, 0d3F1C9A88C3BCA540;
	fma.rn.f64 	%fd146, %fd144, %fd8, %fd145;
	mov.f64 	%fd147, 0d3F31C4E64BD476DF;
	fma.rn.f64 	%fd148, %fd146, %fd8, %fd147;
	mov.f64 	%fd149, 0d3F46E8BA60009C8F;
	fma.rn.f64 	%fd150, %fd148, %fd8, %fd149;
	mov.f64 	%fd151, 0d3F5F1C71C62B05A2;
	fma.rn.f64 	%fd152, %fd150, %fd8, %fd151;
	mov.f64 	%fd153, 0d3F76DB6DB6DC9F2C;
	fma.rn.f64 	%fd154, %fd152, %fd8, %fd153;
	mov.f64 	%fd155, 0d3F9333333333329C;
	fma.rn.f64 	%fd156, %fd154, %fd8, %fd155;
	mov.f64 	%fd157, 0d3FB5555555555555;
	fma.rn.f64 	%fd158, %fd156, %fd8, %fd157;
	mul.f64 	%fd159, %fd8, %fd158;
	fma.rn.f64 	%fd282, %fd159, %fd133, %fd133;
	bra.uni 	$L__BB0_8;

$L__BB0_14:
	mov.f64 	%fd197, 0d3C91A62633145C07;
	add.rn.f64 	%fd198, %fd15, %fd197;
	mov.f64 	%fd199, 0d3FF921FB54442D18;
	add.rn.f64 	%fd282, %fd199, %fd198;
	bra.uni 	$L__BB0_15;

$L__BB0_7:
	mov.f64 	%fd160, 0d0000000000000000;
	mul.rn.f64 	%fd282, %fd7, %fd160;

$L__BB0_8:
	setp.gt.s32 	%p7, %r3, -1;
	@%p7 bra 	$L__BB0_10;

	mov.f64 	%fd161, 0d7FF0000000000000;
	mul.rn.f64 	%fd282, %fd282, %fd161;

$L__BB0_10:
	setp.gt.s32 	%p8, %r2, -1;
	@%p8 bra 	$L__BB0_15;

	mov.f64 	%fd162, 0dBCA1A62633145C07;
	add.rn.f64 	%fd163, %fd282, %fd162;
	neg.f64 	%fd164, %fd163;
	mov.f64 	%fd165, 0d400921FB54442D18;
	add.rn.f64 	%fd282, %fd165, %fd164;

$L__BB0_15:
	add.f64 	%fd200, %fd282, 0d0000000000000000;
	div.rn.f64 	%fd19, %fd200, 0d4008000000000000;
	{
	.reg .b32 %temp; 
	mov.b64 	{%r34, %temp}, %fd19;
	}
	{
	.reg .b32 %temp; 
	mov.b64 	{%temp, %r35}, %fd19;
	}
	and.b32  	%r36, %r35, 2147483647;
	setp.eq.s32 	%p10, %r36, 2146435072;
	setp.eq.s32 	%p11, %r34, 0;
	and.pred  	%p12, %p11, %p10;
	@%p12 bra 	$L__BB0_19;
	bra.uni 	$L__BB0_16;

$L__BB0_19:
	mov.f64 	%fd210, 0d0000000000000000;
	mul.rn.f64 	%fd284, %fd19, %fd210;
	mov.u32 	%r59, 1;
	bra.uni 	$L__BB0_20;

$L__BB0_16:
	mul.f64 	%fd201, %fd19, 0d3FE45F306DC9C883;
	cvt.rni.s32.f64 	%r58, %fd201;
	st.local.u32 	[%rd1], %r58;
	cvt.rn.f64.s32 	%fd202, %r58;
	neg.f64 	%fd203, %fd202;
	mov.f64 	%fd204, 0d3FF921FB54442D18;
	fma.rn.f64 	%fd205, %fd203, %fd204, %fd19;
	mov.f64 	%fd206, 0d3C91A62633145C00;
	fma.rn.f64 	%fd207, %fd203, %fd206, %fd205;
	mov.f64 	%fd208, 0d397B839A252049C0;
	fma.rn.f64 	%fd284, %fd203, %fd208, %fd207;
	abs.f64 	%fd209, %fd19;
	setp.ltu.f64 	%p13, %fd209, 0d41E0000000000000;
	@%p13 bra 	$L__BB0_18;

	{ // callseq 0, 0
	.reg .b32 temp_param_reg;
	.param .b64 param0;
	st.param.f64 	[param0+0], %fd19;
	.param .b64 param1;
	st.param.b64 	[param1+0], %rd5;
	.param .b64 retval0;
	call.uni (retval0), 
	__internal_trig_reduction_slowpathd, 
	(
	param0, 
	param1
	);
	ld.param.f64 	%fd284, [retval0+0];
	} // callseq 0
	ld.local.u32 	%r58, [%rd1];

$L__BB0_18:
	add.s32 	%r59, %r58, 1;

$L__BB0_20:
	and.b32  	%r38, %r59, 1;
	shl.b32 	%r39, %r59, 3;
	and.b32  	%r40, %r39, 8;
	setp.eq.s32 	%p14, %r38, 0;
	selp.f64 	%fd211, 0d3DE5DB65F9785EBA, 0dBDA8FF8320FD8164, %p14;
	mul.wide.s32 	%rd12, %r40, 8;
	mov.u64 	%rd13, __cudart_sin_cos_coeffs;
	add.s64 	%rd14, %rd13, %rd12;
	ld.global.nc.f64 	%fd212, [%rd14+8];
	mul.rn.f64 	%fd25, %fd284, %fd284;
	fma.rn.f64 	%fd213, %fd211, %fd25, %fd212;
	ld.global.nc.f64 	%fd214, [%rd14+16];
	fma.rn.f64 	%fd215, %fd213, %fd25, %fd214;
	ld.global.nc.f64 	%fd216, [%rd14+24];
	fma.rn.f64 	%fd217, %fd215, %fd25, %fd216;
	ld.global.nc.f64 	%fd218, [%rd14+32];
	fma.rn.f64 	%fd219, %fd217, %fd25, %fd218;
	ld.global.nc.f64 	%fd220, [%rd14+40];
	fma.rn.f64 	%fd221, %fd219, %fd25, %fd220;
	ld.global.nc.f64 	%fd222, [%rd14+48];
	fma.rn.f64 	%fd26, %fd221, %fd25, %fd222;
	fma.rn.f64 	%fd286, %fd26, %fd284, %fd284;
	@%p14 bra 	$L__BB0_22;

	mov.f64 	%fd223, 0d3FF0000000000000;
	fma.rn.f64 	%fd286, %fd26, %fd25, %fd223;

$L__BB0_22:
	and.b32  	%r41, %r59, 2;
	setp.eq.s32 	%p15, %r41, 0;
	@%p15 bra 	$L__BB0_24;

	mov.f64 	%fd224, 0d0000000000000000;
	mov.f64 	%fd225, 0dBFF0000000000000;
	fma.rn.f64 	%fd286, %fd286, %fd225, %fd224;

$L__BB0_24:
	fma.rn.f64 	%fd226, %fd4, %fd286, %fd5;
	st.global.f64 	[%rd2], %fd226;
	add.f64 	%fd227, %fd282, 0d401921FB54442D18;
	div.rn.f64 	%fd32, %fd227, 0d4008000000000000;
	{
	.reg .b32 %temp; 
	mov.b64 	{%r42, %temp}, %fd32;
	}
	{
	.reg .b32 %temp; 
	mov.b64 	{%temp, %r43}, %fd32;
	}
	and.b32  	%r44, %r43, 2147483647;
	setp.eq.s32 	%p16, %r44, 2146435072;
	setp.eq.s32 	%p17, %r42, 0;
	and.pred  	%p18, %p17, %p16;
	@%p18 bra 	$L__BB0_28;
	bra.uni 	$L__BB0_25;

$L__BB0_28:
	mov.f64 	%fd237, 0d0000000000000000;
	mul.rn.f64 	%fd288, %fd32, %fd237;
	mov.u32 	%r61, 1;
	bra.uni 	$L__BB0_29;

$L__BB0_25:
	mul.f64 	%fd228, %fd32, 0d3FE45F306DC9C883;
	cvt.rni.s32.f64 	%r60, %fd228;
	st.local.u32 	[%rd1], %r60;
	cvt.rn.f64.s32 	%fd229, %r60;
	neg.f64 	%fd230, %fd229;
	mov.f64 	%fd231, 0d3FF921FB54442D18;
	fma.rn.f64 	%fd232, %fd230, %fd231, %fd32;
	mov.f64 	%fd233, 0d3C91A62633145C00;
	fma.rn.f64 	%fd234, %fd230, %fd233, %fd232;
	mov.f64 	%fd235, 0d397B839A252049C0;
	fma.rn.f64 	%fd288, %fd230, %fd235, %fd234;
	abs.f64 	%fd236, %fd32;
	setp.ltu.f64 	%p19, %fd236, 0d41E0000000000000;
	@%p19 bra 	$L__BB0_27;

	{ // callseq 1, 0
	.reg .b32 temp_param_reg;
	.param .b64 param0;
	st.param.f64 	[param0+0], %fd32;
	.param .b64 param1;
	st.param.b64 	[param1+0], %rd5;
	.param .b64 retval0;
	call.uni (retval0), 
	__internal_trig_reduction_slowpathd, 
	(
	param0, 
	param1
	);
	ld.param.f64 	%fd288, [retval0+0];
	} // callseq 1
	ld.local.u32 	%r60, [%rd1];

$L__BB0_27:
	add.s32 	%r61, %r60, 1;

$L__BB0_29:
	and.b32  	%r46, %r61, 1;
	shl.b32 	%r47, %r61, 3;
	and.b32  	%r48, %r47, 8;
	setp.eq.s32 	%p20, %r46, 0;
	selp.f64 	%fd238, 0d3DE5DB65F9785EBA, 0dBDA8FF8320FD8164, %p20;
	mul.wide.s32 	%rd16, %r48, 8;
	add.s64 	%rd18, %rd13, %rd16;
	ld.global.nc.f64 	%fd239, [%rd18+8];
	mul.rn.f64 	%fd38, %fd288, %fd288;
	fma.rn.f64 	%fd240, %fd238, %fd38, %fd239;
	ld.global.nc.f64 	%fd241, [%rd18+16];
	fma.rn.f64 	%fd242, %fd240, %fd38, %fd241;
	ld.global.nc.f64 	%fd243, [%rd18+24];
	fma.rn.f64 	%fd244, %fd242, %fd38, %fd243;
	ld.global.nc.f64 	%fd245, [%rd18+32];
	fma.rn.f64 	%fd246, %fd244, %fd38, %fd245;
	ld.global.nc.f64 	%fd247, [%rd18+40];
	fma.rn.f64 	%fd248, %fd246, %fd38, %fd247;
	ld.global.nc.f64 	%fd249, [%rd18+48];
	fma.rn.f64 	%fd39, %fd248, %fd38, %fd249;
	fma.rn.f64 	%fd290, %fd39, %fd288, %fd288;
	@%p20 bra 	$L__BB0_31;

	mov.f64 	%fd250, 0d3FF0000000000000;
	fma.rn.f64 	%fd290, %fd39, %fd38, %fd250;

$L__BB0_31:
	and.b32  	%r49, %r61, 2;
	setp.eq.s32 	%p21, %r49, 0;
	@%p21 bra 	$L__BB0_33;

	mov.f64 	%fd251, 0d0000000000000000;
	mov.f64 	%fd252, 0dBFF0000000000000;
	fma.rn.f64 	%fd290, %fd290, %fd252, %fd251;

$L__BB0_33:
	fma.rn.f64 	%fd253, %fd4, %fd290, %fd5;
	st.global.f64 	[%rd2+8], %fd253;
	add.f64 	%fd254, %fd282, 0d402921FB54442D18;
	div.rn.f64 	%fd45, %fd254, 0d4008000000000000;
	{
	.reg .b32 %temp; 
	mov.b64 	{%r50, %temp}, %fd45;
	}
	{
	.reg .b32 %temp; 
	mov.b64 	{%temp, %r51}, %fd45;
	}
	and.b32  	%r52, %r51, 2147483647;
	setp.eq.s32 	%p22, %r52, 2146435072;
	setp.eq.s32 	%p23, %r50, 0;
	and.pred  	%p24, %p23, %p22;
	@%p24 bra 	$L__BB0_37;
	bra.uni 	$L__BB0_34;

$L__BB0_37:
	mov.f64 	%fd264, 0d0000000000000000;
	mul.rn.f64 	%fd292, %fd45, %fd264;
	mov.u32 	%r63, 1;
	bra.uni 	$L__BB0_38;

$L__BB0_34:
	mul.f64 	%fd255, %fd45, 0d3FE45F306DC9C883;
	cvt.rni.s32.f64 	%r62, %fd255;
	st.local.u32 	[%rd1], %r62;
	cvt.rn.f64.s32 	%fd256, %r62;
	neg.f64 	%fd257, %fd256;
	mov.f64 	%fd258, 0d3FF921FB54442D18;
	fma.rn.f64 	%fd259, %fd257, %fd258, %fd45;
	mov.f64 	%fd260, 0d3C91A62633145C00;
	fma.rn.f64 	%fd261, %fd257, %fd260, %fd259;
	mov.f64 	%fd262, 0d397B839A252049C0;
	fma.rn.f64 	%fd292, %fd257, %fd262, %fd261;
	abs.f64 	%fd263, %fd45;
	setp.ltu.f64 	%p25, %fd263, 0d41E0000000000000;
	@%p25 bra 	$L__BB0_36;

	{ // callseq 2, 0
	.reg .b32 temp_param_reg;
	.param .b64 param0;
	st.param.f64 	[param0+0], %fd45;
	.param .b64 param1;
	st.param.b64 	[param1+0], %rd5;
	.param .b64 retval0;
	call.uni (retval0), 
	__internal_trig_reduction_slowpathd, 
	(
	param0, 
	param1
	);
	ld.param.f64 	%fd292, [retval0+0];
	} // callseq 2
	ld.local.u32 	%r62, [%rd1];

$L__BB0_36:
	add.s32 	%r63, %r62, 1;

$L__BB0_38:
	and.b32  	%r54, %r63, 1;
	shl.b32 	%r55, %r63, 3;
	and.b32  	%r56, %r55, 8;
	setp.eq.s32 	%p26, %r54, 0;
	selp.f64 	%fd265, 0d3DE5DB65F9785EBA, 0dBDA8FF8320FD8164, %p26;
	mul.wide.s32 	%rd20, %r56, 8;
	add.s64 	%rd22, %rd13, %rd20;
	ld.global.nc.f64 	%fd266, [%rd22+8];
	mul.rn.f64 	%fd51, %fd292, %fd292;
	fma.rn.f64 	%fd267, %fd265, %fd51, %fd266;
	ld.global.nc.f64 	%fd268, [%rd22+16];
	fma.rn.f64 	%fd269, %fd267, %fd51, %fd268;
	ld.global.nc.f64 	%fd270, [%rd22+24];
	fma.rn.f64 	%fd271, %fd269, %fd51, %fd270;
	ld.global.nc.f64 	%fd272, [%rd22+32];
	fma.rn.f64 	%fd273, %fd271, %fd51, %fd272;
	ld.global.nc.f64 	%fd274, [%rd22+40];
	fma.rn.f64 	%fd275, %fd273, %fd51, %fd274;
	ld.global.nc.f64 	%fd276, [%rd22+48];
	fma.rn.f64 	%fd52, %fd275, %fd51, %fd276;
	fma.rn.f64 	%fd294, %fd52, %fd292, %fd292;
	@%p26 bra 	$L__BB0_40;

	mov.f64 	%fd277, 0d3FF0000000000000;
	fma.rn.f64 	%fd294, %fd52, %fd51, %fd277;

$L__BB0_40:
	and.b32  	%r57, %r63, 2;
	setp.eq.s32 	%p27, %r57, 0;
	@%p27 bra 	$L__BB0_42;

	mov.f64 	%fd278, 0d0000000000000000;
	mov.f64 	%fd279, 0dBFF0000000000000;
	fma.rn.f64 	%fd294, %fd294, %fd279, %fd278;

$L__BB0_42:
	fma.rn.f64 	%fd295, %fd4, %fd294, %fd5;
	st.global.f64 	[%rd2+16], %fd295;
	ld.global.f64 	%fd297, [%rd2];
	ld.global.f64 	%fd296, [%rd2+8];

$L__BB0_46:
	setp.geu.f64 	%p28, %fd297, %fd296;
	mov.f64 	%fd298, %fd296;
	@%p28 bra 	$L__BB0_48;

	st.global.f64 	[%rd2], %fd296;
	st.global.f64 	[%rd2+8], %fd297;
	mov.f64 	%fd298, %fd297;
	mov.f64 	%fd297, %fd296;

$L__BB0_48:
	setp.geu.f64 	%p29, %fd297, %fd295;
	@%p29 bra 	$L__BB0_50;

	st.global.f64 	[%rd2], %fd295;
	st.global.f64 	[%rd2+16], %fd297;
	mov.f64 	%fd295, %fd297;

$L__BB0_50:
	setp.geu.f64 	%p30, %fd298, %fd295;
	@%p30 bra 	$L__BB0_52;

	st.global.f64 	[%rd2+8], %fd295;
	st.global.f64 	[%rd2+16], %fd298;

$L__BB0_52:
	ret;

}
.func  (.param .b64 func_retval0) __internal_trig_reduction_slowpathd(
	.param .b64 __internal_trig_reduction_slowpathd_param_0,
	.param .b64 __internal_trig_reduction_slowpathd_param_1
)
{
	.local .align 8 .b8 	__local_depot1[40];
	.reg .b64 	%SP;
	.reg .b64 	%SPL;
	.reg .pred 	%p<10>;
	.reg .b32 	%r<33>;
	.reg .f64 	%fd<5>;
	.reg .b64 	%rd<80>;


	mov.u64 	%SPL, __local_depot1;
	ld.param.f64 	%fd4, [__internal_trig_reduction_slowpathd_param_0];
	ld.param.u64 	%rd18, [__internal_trig_reduction_slowpathd_param_1];
	add.u64 	%rd1, %SPL, 0;
	{
	.reg .b32 %temp; 
	mov.b64 	{%temp, %r1}, %fd4;
	}
	bfe.u32 	%r2, %r1, 20, 11;
	setp.eq.s32 	%p1, %r2, 2047;
	@%p1 bra 	$L__BB1_7;

	add.s32 	%r3, %r2, -1024;
	shr.u32 	%r10, %r3, 6;
	mov.u32 	%r11, 16;
	sub.s32 	%r12, %r11, %r10;
	mov.u32 	%r13, 15;
	sub.s32 	%r4, %r13, %r10;
	mov.u32 	%r14, 19;
	sub.s32 	%r15, %r14, %r10;
	setp.gt.s32 	%p2, %r12, 14;
	selp.b32 	%r5, 18, %r15, %p2;
	setp.gt.s32 	%p3, %r12, %r5;
	mov.u64 	%rd77, 0;
	mov.u32 	%r32, %r4;
	@%p3 bra 	$L__BB1_4;

	add.s32 	%r16, %r4, -15;
	mul.wide.s32 	%rd22, %r16, 8;
	mov.u64 	%rd23, __cudart_i2opi_d;
	add.s64 	%rd24, %rd23, %rd22;
	add.s64 	%rd75, %rd24, 120;
	mov.b64 	%rd25, %fd4;
	shl.b64 	%rd26, %rd25, 11;
	or.b64  	%rd3, %rd26, -9223372036854775808;
	mov.u64 	%rd74, %rd1;
	mov.u32 	%r32, %r4;

$L__BB1_3:
	.pragma "nounroll";
	ld.global.nc.u64 	%rd27, [%rd75];
	{
	.reg .u32 %r0, %r1, %r2, %r3, %alo, %ahi, %blo, %bhi, %clo, %chi;
	mov.b64 	{%alo,%ahi}, %rd27;
	mov.b64 	{%blo,%bhi}, %rd3;
	mov.b64 	{%clo,%chi}, %rd77;
	mad.lo.cc.u32 	%r0, %alo, %blo, %clo;
	madc.hi.cc.u32 	%r1, %alo, %blo, %chi;
	madc.hi.u32 	%r2, %alo, %bhi, 0;
	mad.lo.cc.u32 	%r1, %alo, %bhi, %r1;
	madc.hi.cc.u32 	%r2, %ahi, %blo, %r2;
	madc.hi.u32 	%r3, %ahi, %bhi, 0;
	mad.lo.cc.u32 	%r1, %ahi, %blo, %r1;
	madc.lo.cc.u32 	%r2, %ahi, %bhi, %r2;
	addc.u32 	%r3, %r3, 0;
	mov.b64 	%rd28, {%r0,%r1};
	mov.b64 	%rd77, {%r2,%r3};
	}
	st.local.u64 	[%rd74], %rd28;
	add.s64 	%rd75, %rd75, 8;
	add.s64 	%rd74, %rd74, 8;
	add.s32 	%r32, %r32, 1;
	setp.lt.s32 	%p4, %r32, %r5;
	@%p4 bra 	$L__BB1_3;

$L__BB1_4:
	sub.s32 	%r17, %r32, %r4;
	mul.wide.s32 	%rd29, %r17, 8;
	add.s64 	%rd30, %rd1, %rd29;
	st.local.u64 	[%rd30], %rd77;
	ld.local.u64 	%rd79, [%rd1+16];
	ld.local.u64 	%rd78, [%rd1+24];
	and.b32  	%r9, %r3, 63;
	setp.eq.s32 	%p5, %r9, 0;
	@%p5 bra 	$L__BB1_6;

	mov.u32 	%r18, 64;
	sub.s32 	%r19, %r18, %r9;
	shl.b64 	%rd31, %rd78, %r9;
	shr.u64 	%rd32, %rd79, %r19;
	or.b64  	%rd78, %rd31, %rd32;
	shl.b64 	%rd33, %rd79, %r9;
	ld.local.u64 	%rd34, [%rd1+8];
	shr.u64 	%rd35, %rd34, %r19;
	or.b64  	%rd79, %rd35, %rd33;

$L__BB1_6:
	and.b32  	%r20, %r1, -2147483648;
	shr.u64 	%rd36, %rd78, 62;
	cvt.u32.u64 	%r21, %rd36;
	shr.u64 	%rd37, %rd79, 62;
	shl.b64 	%rd38, %rd78, 2;
	or.b64  	%rd39, %rd37, %rd38;
	shr.u64 	%rd40, %rd78, 61;
	cvt.u32.u64 	%r22, %rd40;
	and.b32  	%r23, %r22, 1;
	add.s32 	%r24, %r23, %r21;
	neg.s32 	%r25, %r24;
	setp.eq.s32 	%p6, %r20, 0;
	selp.b32 	%r26, %r24, %r25, %p6;
	cvta.to.local.u64 	%rd41, %rd18;
	mov.u64 	%rd42, 0;
	st.local.u32 	[%rd41], %r26;
	setp.eq.s32 	%p7, %r23, 0;
	shl.b64 	%rd43, %rd79, 2;
	{
	.reg .u32 %r0, %r1, %r2, %r3, %a0, %a1, %a2, %a3, %b0, %b1, %b2, %b3;
	mov.b64 	{%a0,%a1}, %rd42;
	mov.b64 	{%a2,%a3}, %rd42;
	mov.b64 	{%b0,%b1}, %rd43;
	mov.b64 	{%b2,%b3}, %rd39;
	sub.cc.u32 	%r0, %a0, %b0;
	subc.cc.u32 	%r1, %a1, %b1;
	subc.cc.u32 	%r2, %a2, %b2;
	subc.u32 	%r3, %a3, %b3;
	mov.b64 	%rd44, {%r0,%r1};
	mov.b64 	%rd45, {%r2,%r3};
	}
	selp.b64 	%rd46, %rd39, %rd45, %p7;
	selp.b64 	%rd47, %rd43, %rd44, %p7;
	xor.b32  	%r27, %r20, -2147483648;
	selp.b32 	%r28, %r20, %r27, %p7;
	clz.b64 	%r29, %rd46;
	cvt.u64.u32 	%rd48, %r29;
	setp.eq.s64 	%p8, %rd48, 0;
	shl.b64 	%rd49, %rd46, %r29;
	mov.u64 	%rd50, 64;
	sub.s64 	%rd51, %rd50, %rd48;
	cvt.u32.u64 	%r30, %rd51;
	shr.u64 	%rd52, %rd47, %r30;
	or.b64  	%rd53, %rd52, %rd49;
	selp.b64 	%rd54, %rd46, %rd53, %p8;
	mov.u64 	%rd55, -3958705157555305931;
	{
	.reg .u32 %r0, %r1, %r2, %r3, %alo, %ahi, %blo, %bhi;
	mov.b64 	{%alo,%ahi}, %rd54;
	mov.b64 	{%blo,%bhi}, %rd55;
	mul.lo.u32 	%r0, %alo, %blo;
	mul.hi.u32 	%r1, %alo, %blo;
	mad.lo.cc.u32 	%r1, %alo, %bhi, %r1;
	madc.hi.u32 	%r2, %alo, %bhi, 0;
	mad.lo.cc.u32 	%r1, %ahi, %blo, %r1;
	madc.hi.cc.u32 	%r2, %ahi, %blo, %r2;
	madc.hi.u32 	%r3, %ahi, %bhi, 0;
	mad.lo.cc.u32 	%r2, %ahi, %bhi, %r2;
	addc.u32 	%r3, %r3, 0;
	mov.b64 	%rd56, {%r0,%r1};
	mov.b64 	%rd57, {%r2,%r3};
	}
	setp.gt.s64 	%p9, %rd57, 0;
	{
	.reg .u32 %r0, %r1, %r2, %r3, %a0, %a1, %a2, %a3, %b0, %b1, %b2, %b3;
	mov.b64 	{%a0,%a1}, %rd56;
	mov.b64 	{%a2,%a3}, %rd57;
	mov.b64 	{%b0,%b1}, %rd56;
	mov.b64 	{%b2,%b3}, %rd57;
	add.cc.u32 	%r0, %a0, %b0;
	addc.cc.u32 	%r1, %a1, %b1;
	addc.cc.u32 	%r2, %a2, %b2;
	addc.u32 	%r3, %a3, %b3;
	mov.b64 	%rd58, {%r0,%r1};
	mov.b64 	%rd59, {%r2,%r3};
	}
	selp.b64 	%rd60, %rd59, %rd57, %p9;
	selp.u64 	%rd61, 1, 0, %p9;
	add.s64 	%rd62, %rd48, %rd61;
	cvt.u64.u32 	%rd63, %r28;
	shl.b64 	%rd64, %rd63, 32;
	shl.b64 	%rd65, %rd62, 52;
	mov.u64 	%rd66, 4602678819172646912;
	sub.s64 	%rd67, %rd66, %rd65;
	add.s64 	%rd68, %rd60, 1;
	shr.u64 	%rd69, %rd68, 10;
	add.s64 	%rd70, %rd69, 1;
	shr.u64 	%rd71, %rd70, 1;
	add.s64 	%rd72, %rd67, %rd71;
	or.b64  	%rd73, %rd72, %rd64;
	mov.b64 	%fd4, %rd73;

$L__BB1_7:
	st.param.f64 	[func_retval0+0], %fd4;
	ret;

}



// ===== COMPILED SASS (sm_100) =====

	.target	sm_100

	.elftype	@"ET_EXEC"


//--------------------- .note.nv.tkinfo           --------------------------
	.section	.note.nv.tkinfo,"",@"SHT_NOTE"
	.sectionflags	@"SHF_NOTE_NV_TKINFO"
	.tkinfo
        /*0018*/ 	.word	0x00000002
        /*0030*/ 	.string	""
        /*0030*/ 	.string	"ptxas"
        /*0030*/ 	.string	"Cuda compilation tools, release 13.0, V13.0.88"
        /*0030*/ 	.string	"Build cuda_13.0.r13.0/compiler.36424714_0"
        /*0030*/ 	.string	"-arch sm_100 "



//--------------------- .note.nv.cuinfo           --------------------------
	.section	.note.nv.cuinfo,"",@"SHT_NOTE"
	.sectionflags	@"SHF_NOTE_NV_CUINFO"
        /*0018*/ 	.short	0x0002
        /*001a*/ 	.short	0x0034
        /*001c*/ 	.short	0x0082
	.zero		2


//--------------------- .nv.info                  --------------------------
	.section	.nv.info,"",@"SHT_CUDA_INFO"
	.align	4


	//----- nvinfo : EIATTR_REGCOUNT
	.align		4
        /*0000*/ 	.byte	0x04, 0x2f
        /*0002*/ 	.short	(.L_3 - .L_2)
	.align		4
.L_2:
        /*0004*/ 	.word	index@(eigenValsBatchKernel)
        /*0008*/ 	.word	0x00000024


	//----- nvinfo : EIATTR_FRAME_SIZE
	.align		4
.L_3:
        /*000c*/ 	.byte	0x04, 0x11
        /*000e*/ 	.short	(.L_5 - .L_4)
	.align		4
.L_4:
        /*0010*/ 	.word	index@($eigenValsBatchKernel$__internal_trig_reduction_slowpathd)
        /*0014*/ 	.word	0x00000030


	//----- nvinfo : EIATTR_FRAME_SIZE
	.align		4
.L_5:
        /*0018*/ 	.byte	0x04, 0x11
        /*001a*/ 	.short	(.L_7 - .L_6)
	.align		4
.L_6:
        /*001c*/ 	.word	index@($__internal_1_$__cuda_sm20_dsqrt_rn_f64_mediumpath_v1)
        /*0020*/ 	.word	0x00000030


	//----- nvinfo : EIATTR_FRAME_SIZE
	.align		4
.L_7:
        /*0024*/ 	.byte	0x04, 0x11
        /*0026*/ 	.short	(.L_9 - .L_8)
	.align		4
.L_8:
        /*0028*/ 	.word	index@($__internal_0_$__cuda_sm20_div_rn_f64_full)
        /*002c*/ 	.word	0x00000030


	//----- nvinfo : EIATTR_FRAME_SIZE
	.align		4
.L_9:
        /*0030*/ 	.byte	0x04, 0x11
        /*0032*/ 	.short	(.L_11 - .L_10)
	.align		4
.L_10:
        /*0034*/ 	.word	index@(eigenValsBatchKernel)
        /*0038*/ 	.word	0x00000030


	//----- nvinfo : EIATTR_MIN_STACK_SIZE
	.align		4
.L_11:
        /*003c*/ 	.byte	0x04, 0x12
        /*003e*/ 	.short	(.L_13 - .L_12)
	.align		4
.L_12:
        /*0040*/ 	.word	index@(eigenValsBatchKernel)
        /*0044*/ 	.word	0x00000030
.L_13:


//--------------------- .nv.compat                --------------------------
	.section	.nv.compat,"",@"SHT_CUDA_COMPAT_INFO"
	.align	4
        /*0000*/ 	.byte	0x02, 0x09, 0x00, 0x00, 0x02, 0x02, 0x01, 0x00, 0x02, 0x05, 0x05, 0x00, 0x03, 0x07, 0x01, 0x01
        /*0010*/ 	.byte	0x02, 0x03, 0x00, 0x00, 0x02, 0x06, 0x01, 0x00, 0x04, 0x0b, 0x08, 0x00, 0x01, 0x00, 0x00, 0x00
        /*0020*/ 	.byte	0x00, 0x00, 0x00, 0x00


//--------------------- .nv.info.eigenValsBatchKernel --------------------------
	.section	.nv.info.eigenValsBatchKernel,"",@"SHT_CUDA_INFO"
	.sectionflags	@""
	.align	4


	//----- nvinfo : EIATTR_CUDA_API_VERSION
	.align		4
        /*0000*/ 	.byte	0x04, 0x37
        /*0002*/ 	.short	(.L_15 - .L_14)
.L_14:
        /*0004*/ 	.word	0x00000082


	//----- nvinfo : EIATTR_KPARAM_INFO
	.align		4
.L_15:
        /*0008*/ 	.byte	0x04, 0x17
        /*000a*/ 	.short	(.L_17 - .L_16)
.L_16:
        /*000c*/ 	.word	0x00000000
        /*0010*/ 	.short	0x0003
        /*0012*/ 	.short	0x0018
        /*0014*/ 	.byte	0x00, 0xf0, 0x21, 0x00


	//----- nvinfo : EIATTR_KPARAM_INFO
	.align		4
.L_17:
        /*0018*/ 	.byte	0x04, 0x17
        /*001a*/ 	.short	(.L_19 - .L_18)
.L_18:
        /*001c*/ 	.word	0x00000000
        /*0020*/ 	.short	0x0002
        /*0022*/ 	.short	0x0010
        /*0024*/ 	.byte	0x00, 0xf0, 0x21, 0x00


	//----- nvinfo : EIATTR_KPARAM_INFO
	.align		4
.L_19:
        /*0028*/ 	.byte	0x04, 0x17
        /*002a*/ 	.short	(.L_21 - .L_20)
.L_20:
        /*002c*/ 	.word	0x00000000
        /*0030*/ 	.short	0x0001
        /*0032*/ 	.short	0x0008
        /*0034*/ 	.byte	0x00, 0xf0, 0x21, 0x00


	//----- nvinfo : EIATTR_KPARAM_INFO
	.align		4
.L_21:
        /*0038*/ 	.byte	0x04, 0x17
        /*003a*/ 	.short	(.L_23 - .L_22)
.L_22:
        /*003c*/ 	.word	0x00000000
        /*0040*/ 	.short	0x0000
        /*0042*/ 	.short	0x0000
        /*0044*/ 	.byte	0x00, 0xf0, 0x11, 0x00


	//----- nvinfo : EIATTR_SPARSE_MMA_MASK
	.align		4
.L_23:
        /*0048*/ 	.byte	0x03, 0x50
        /*004a*/ 	.short	0x0000


	//----- nvinfo : EIATTR_MAXREG_COUNT
	.align		4
        /*004c*/ 	.byte	0x03, 0x1b
        /*004e*/ 	.short	0x00ff


	//----- nvinfo : EIATTR_MERCURY_ISA_VERSION
	.align		4
        /*0050*/ 	.byte	0x03, 0x5f
        /*0052*/ 	.short	0x0101


	//----- nvinfo : EIATTR_VRC_CTA_INIT_COUNT
	.align		4
        /*0054*/ 	.byte	0x02, 0x4a
	.zero		1
	.zero		1


	//----- nvinfo : EIATTR_EXIT_INSTR_OFFSETS
	.align		4
        /*0058*/ 	.byte	0x04, 0x1c
        /*005a*/ 	.short	(.L_25 - .L_24)


	//   ....[0]....
.L_24:
        /*005c*/ 	.word	0x00000080


	//   ....[1]....
        /*0060*/ 	.word	0x00002930


	//   ....[2]....
        /*0064*/ 	.word	0x00002960


	//----- nvinfo : EIATTR_CRS_STACK_SIZE
	.align		4
.L_25:
        /*0068*/ 	.byte	0x04, 0x1e
        /*006a*/ 	.short	(.L_27 - .L_26)
.L_26:
        /*006c*/ 	.word	0x00000000


	//----- nvinfo : EIATTR_CBANK_PARAM_SIZE
	.align		4
.L_27:
        /*0070*/ 	.byte	0x03, 0x19
        /*0072*/ 	.short	0x0020


	//----- nvinfo : EIATTR_PARAM_CBANK
	.align		4
        /*0074*/ 	.byte	0x04, 0x0a
        /*0076*/ 	.short	(.L_29 - .L_28)
	.align		4
.L_28:
        /*0078*/ 	.word	index@(.nv.constant0.eigenValsBatchKernel)
        /*007c*/ 	.short	0x0380
        /*007e*/ 	.short	0x0020


	//----- nvinfo : EIATTR_SW_WAR
	.align		4
.L_29:
        /*0080*/ 	.byte	0x04, 0x36
        /*0082*/ 	.short	(.L_31 - .L_30)
.L_30:
        /*0084*/ 	.word	0x00000008
.L_31:


//--------------------- .nv.callgraph             --------------------------
	.section	.nv.callgraph,"",@"SHT_CUDA_CALLGRAPH"
	.align	4
	.sectionentsize	8
	.align		4
        /*0000*/ 	.word	0x00000000
	.align		4
        /*0004*/ 	.word	0xffffffff
	.align		4
        /*0008*/ 	.word	0x00000000
	.align		4
        /*000c*/ 	.word	0xfffffffe
	.align		4
        /*0010*/ 	.word	0x00000000
	.align		4
        /*0014*/ 	.word	0xfffffffd
	.align		4
        /*0018*/ 	.word	0x00000000
	.align		4
        /*001c*/ 	.word	0xfffffffc


//--------------------- .nv.constant4             --------------------------
	.section	.nv.constant4,"a",@progbits
	.align	8
	.align		8
.nv.constant4:
        /*0000*/ 	.dword	__cudart_sin_cos_coeffs
	.align		8
        /*0008*/ 	.dword	__cudart_i2opi_d


//--------------------- .text.eigenValsBatchKernel --------------------------
	.section	.text.eigenValsBatchKernel,"ax",@progbits
	.align	128
        .global         eigenValsBatchKernel
        .type           eigenValsBatchKernel,@function
        .size           eigenValsBatchKernel,(.L_x_63 - eigenValsBatchKernel)
        .other          eigenValsBatchKernel,@"STO_CUDA_ENTRY STV_DEFAULT"
eigenValsBatchKernel:
.text.eigenValsBatchKernel:
[----:B------:R-:W0:Y:S01]  /*0000*/  LDC R1, c[0x0][0x37c] ;  /* 0x0000df00ff017b82 */ /* 0x000e220000000800 */
[----:B------:R-:W1:Y:S01]  /*0010*/  S2R R0, SR_CTAID.X ;  /* 0x0000000000007919 */ /* 0x000e620000002500 */
[----:B------:R-:W1:Y:S01]  /*0020*/  LDCU UR4, c[0x0][0x360] ;  /* 0x00006c00ff0477ac */ /* 0x000e620008000800 */
[----:B0-----:R-:W-:Y:S01]  /*0030*/  VIADD R1, R1, 0xffffffd0 ;  /* 0xffffffd001017836 */ /* 0x001fe20000000000 */
[----:B------:R-:W1:Y:S01]  /*0040*/  S2R R3, SR_TID.X ;  /* 0x0000000000037919 */ /* 0x000e620000002100 */
[----:B------:R-:W0:Y:S01]  /*0050*/  LDCU UR5, c[0x0][0x380] ;  /* 0x00007000ff0577ac */ /* 0x000e220008000800 */
[----:B-1----:R-:W-:-:S05]  /*0060*/  IMAD R0, R0, UR4, R3 ;  /* 0x0000000400007c24 */ /* 0x002fca000f8e0203 */
[----:B0-----:R-:W-:-:S13]  /*0070*/  ISETP.GE.AND P0, PT, R0, UR5, PT ;  /* 0x0000000500007c0c */ /* 0x001fda000bf06270 */
[----:B------:R-:W-:Y:S05]  /*0080*/  @P0 EXIT ;  /* 0x000000000000094d */ /* 0x000fea0003800000 */
[----:B------:R-:W0:Y:S01]  /*0090*/  LDC.64 R28, c[0x0][0x388] ;  /* 0x0000e200ff1c7b82 */ /* 0x000e220000000a00 */
[----:B------:R-:W1:Y:S01]  /*00a0*/  LDCU.64 UR6, c[0x0][0x358] ;  /* 0x00006b00ff0677ac */ /* 0x000e620008000a00 */
[----:B------:R-:W-:-:S04]  /*00b0*/  IMAD R3, R0, 0x9, RZ ;  /* 0x0000000900037824 */ /* 0x000fc800078e02ff */
[----:B0-----:R-:W-:-:S05]  /*00c0*/  IMAD.WIDE R28, R3, 0x8, R28 ;  /* 0x00000008031c7825 */ /* 0x001fca00078e021c */
[----:B-1----:R-:W2:Y:S04]  /*00d0*/  LDG.E.64 R18, desc[UR6][R28.64+0x28] ;  /* 0x000028061c127981 */ /* 0x002ea8000c1e1b00 */
[----:B------:R-:W2:Y:S04]  /*00e0*/  LDG.E.64 R16, desc[UR6][R28.64+0x38] ;  /* 0x000038061c107981 */ /* 0x000ea8000c1e1b00 */
[----:B------:R-:W3:Y:S04]  /*00f0*/  LDG.E.64 R24, desc[UR6][R28.64+0x10] ;  /* 0x000010061c187981 */ /* 0x000ee8000c1e1b00 */
[----:B------:R-:W4:Y:S04]  /*0100*/  LDG.E.64 R8, desc[UR6][R28.64+0x30] ;  /* 0x000030061c087981 */ /* 0x000f28000c1e1b00 */
[----:B------:R-:W5:Y:S04]  /*0110*/  LDG.E.64 R4, desc[UR6][R28.64+0x20] ;  /* 0x000020061c047981 */ /* 0x000f68000c1e1b00 */
[----:B------:R-:W5:Y:S04]  /*0120*/  LDG.E.64 R12, desc[UR6][R28.64] ;  /* 0x000000061c0c7981 */ /* 0x000f68000c1e1b00 */
[----:B------:R-:W5:Y:S04]  /*0130*/  LDG.E.64 R6, desc[UR6][R28.64+0x8] ;  /* 0x000008061c067981 */ /* 0x000f68000c1e1b00 */
[----:B------:R-:W5:Y:S04]  /*0140*/  LDG.E.64 R2, desc[UR6][R28.64+0x18] ;  /* 0x000018061c027981 */ /* 0x000f68000c1e1b00 */
[----:B------:R-:W5:Y:S01]  /*0150*/  LDG.E.64 R26, desc[UR6][R28.64+0x40] ;  /* 0x000040061c1a7981 */ /* 0x000f62000c1e1b00 */
[----:B------:R-:W0:Y:S01]  /*0160*/  MUFU.RCP64H R11, 9 ;  /* 0x40220000000b7908 */ /* 0x000e220000001800 */
[----:B------:R-:W-:Y:S01]  /*0170*/  IMAD.MOV.U32 R10, RZ, RZ, 0x1 ;  /* 0x00000001ff0a7424 */ /* 0x000fe200078e00ff */
[----:B------:R-:W1:Y:S01]  /*0180*/  LDCU UR4, c[0x0][0x2f8] ;  /* 0x00005f00ff0477ac */ /* 0x000e620008000800 */
[----:B------:R-:W-:Y:S01]  /*0190*/  BSSY.RECONVERGENT B0, `(.L_x_0) ;  /* 0x000002d000007945 */ /* 0x000fe20003800200 */
[----:B--2---:R-:W-:-:S02]  /*01a0*/  DMUL R14, R18, R16 ;  /* 0x00000010120e7228 */ /* 0x004fc40000000000 */
[----:B---3--:R-:W-:Y:S02]  /*01b0*/  DMUL R16, R16, R24 ;  /* 0x0000001810107228 */ /* 0x008fe40000000000 */
[----:B----4-:R-:W-:Y:S02]  /*01c0*/  DMUL R22, R24, R8 ;  /* 0x0000000818167228 */ /* 0x010fe40000000000 */
[----:B-----5:R-:W-:Y:S02]  /*01d0*/  DMUL R24, R4, R24 ;  /* 0x0000001804187228 */ /* 0x020fe40000000000 */
[----:B------:R-:W-:-:S06]  /*01e0*/  DADD R20, RZ, R12 ;  /* 0x00000000ff147229 */ /* 0x000fcc000000000c */
[----:B------:R-:W-:Y:S02]  /*01f0*/  DFMA R18, R18, R6, -R24 ;  /* 0x000000061212722b */ /* 0x000fe40000000818 */
[----:B------:R-:W-:Y:S02]  /*0200*/  DMUL R24, R6, R2 ;  /* 0x0000000206187228 */ /* 0x000fe40000000000 */
[----:B------:R-:W-:Y:S01]  /*0210*/  DFMA R16, R26, R6, -R16 ;  /* 0x000000061a10722b */ /* 0x000fe20000000810 */
[----:B------:R-:W-:Y:S02]  /*0220*/  IMAD.MOV.U32 R6, RZ, RZ, 0x0 ;  /* 0x00000000ff067424 */ /* 0x000fe400078e00ff */
[----:B------:R-:W-:Y:S01]  /*0230*/  IMAD.MOV.U32 R7, RZ, RZ, 0x40220000 ;  /* 0x40220000ff077424 */ /* 0x000fe200078e00ff */
[----:B------:R-:W-:Y:S02]  /*0240*/  DADD R20, R20, R4 ;  /* 0x0000000014147229 */ /* 0x000fe40000000004 */
[----:B------:R-:W-:-:S02]  /*0250*/  DFMA R14, R4, R26, -R14 ;  /* 0x0000001a040e722b */ /* 0x000fc4000000080e */
[----:B------:R-:W-:Y:S02]  /*0260*/  DFMA R4, R12, R4, -R24 ;  /* 0x000000040c04722b */ /* 0x000fe40000000818 */
[----:B0-----:R-:W-:Y:S02]  /*0270*/  DFMA R24, R10, -R6, 1 ;  /* 0x3ff000000a18742b */ /* 0x001fe40000000806 */
[----:B------:R-:W-:-:S06]  /*0280*/  DFMA R22, R12, R26, -R22 ;  /* 0x0000001a0c16722b */ /* 0x000fcc0000000816 */
[----:B------:R-:W-:Y:S02]  /*0290*/  DFMA R24, R24, R24, R24 ;  /* 0x000000181818722b */ /* 0x000fe40000000018 */
[----:B------:R-:W-:Y:S02]  /*02a0*/  DADD R22, R14, R22 ;  /* 0x000000000e167229 */ /* 0x000fe40000000016 */
[----:B------:R-:W-:-:S04]  /*02b0*/  DADD R20, R20, R26 ;  /* 0x0000000014147229 */ /* 0x000fc8000000001a */
[----:B------:R-:W-:Y:S02]  /*02c0*/  DFMA R10, R10, R24, R10 ;  /* 0x000000180a0a722b */ /* 0x000fe4000000000a */
[----:B------:R-:W-:-:S06]  /*02d0*/  DADD R4, R22, R4 ;  /* 0x0000000016047229 */ /* 0x000fcc0000000004 */
[----:B------:R-:W-:Y:S02]  /*02e0*/  DFMA R22, R10, -R6, 1 ;  /* 0x3ff000000a16742b */ /* 0x000fe40000000806 */
[----:B------:R-:W-:-:S06]  /*02f0*/  DMUL R6, R20, R20 ;  /* 0x0000001414067228 */ /* 0x000fcc0000000000 */
[----:B------:R-:W-:Y:S02]  /*0300*/  DFMA R22, R10, R22, R10 ;  /* 0x000000160a16722b */ /* 0x000fe4000000000a */
[----:B------:R-:W-:-:S08]  /*0310*/  DFMA R10, R4, 3, -R6 ;  /* 0x40080000040a782b */ /* 0x000fd00000000806 */
[----:B------:R-:W-:-:S08]  /*0320*/  DMUL R6, R10, R22 ;  /* 0x000000160a067228 */ /* 0x000fd00000000000 */
[----:B------:R-:W-:Y:S02]  /*0330*/  DFMA R24, R6, -9, R10 ;  /* 0xc02200000618782b */ /* 0x000fe4000000000a */
[----:B------:R-:W-:-:S06]  /*0340*/  DMUL R16, R2, R16 ;  /* 0x0000001002107228 */ /* 0x000fcc0000000000 */
[----:B------:R-:W-:Y:S01]  /*0350*/  DFMA R6, R22, R24, R6 ;  /* 0x000000181606722b */ /* 0x000fe20000000006 */
[----:B------:R-:W0:Y:S01]  /*0360*/  LDC.64 R22, c[0x0][0x390] ;  /* 0x0000e400ff167b82 */ /* 0x000e220000000a00 */
[----:B------:R-:W-:Y:S01]  /*0370*/  DFMA R2, R12, R14, -R16 ;  /* 0x0000000e0c02722b */ /* 0x000fe20000000810 */
[----:B------:R-:W-:-:S07]  /*0380*/  FSETP.GEU.AND P1, PT, |R11|, 6.5827683646048100446e-37, PT ;  /* 0x036000000b00780b */ /* 0x000fce0003f2e200 */
[----:B------:R-:W-:-:S05]  /*0390*/  FFMA R12, RZ, 2.53125, R7 ;  /* 0x40220000ff0c7823 */ /* 0x000fca0000000007 */
[----:B------:R-:W-:Y:S01]  /*03a0*/  FSETP.GT.AND P0, PT, |R12|, 1.469367938527859385e-39, PT ;  /* 0x001000000c00780b */ /* 0x000fe20003f04200 */
[----:B------:R-:W-:Y:S01]  /*03b0*/  IMAD R13, R0, 0x3, RZ ;  /* 0x00000003000d7824 */ /* 0x000fe200078e02ff */
[----:B------:R-:W-:Y:S01]  /*03c0*/  DFMA R2, R8, R18, R2 ;  /* 0x000000120802722b */ /* 0x000fe20000000002 */
[----:B-1----:R-:W-:Y:S02]  /*03d0*/  VIADD R8, R1, UR4 ;  /* 0x0000000401087c36 */ /* 0x002fe40008000000 */
[----:B0-----:R-:W-:-:S08]  /*03e0*/  IMAD.WIDE R18, R13, 0x8, R22 ;  /* 0x000000080d127825 */ /* 0x001fd000078e0216 */
[----:B------:R-:W-:Y:S05]  /*03f0*/  @P0 BRA P1, `(.L_x_1) ;  /* 0x0000000000180947 */ /* 0x000fea0000800000 */
[----:B------:R-:W-:Y:S01]  /*0400*/  IMAD.MOV.U32 R12, RZ, RZ, RZ ;  /* 0x000000ffff0c7224 */ /* 0x000fe200078e00ff */
[----:B------:R-:W-:Y:S01]  /*0410*/  MOV R0, 0x440 ;  /* 0x0000044000007802 */ /* 0x000fe20000000f00 */
[----:B------:R-:W-:-:S07]  /*0420*/  IMAD.MOV.U32 R13, RZ, RZ, 0x40220000 ;  /* 0x40220000ff0d7424 */ /* 0x000fce00078e00ff */
[----:B------:R-:W-:Y:S05]  /*0430*/  CALL.REL.NOINC `($__internal_0_$__cuda_sm20_div_rn_f64_full) ;  /* 0x00000024004c7944 */ /* 0x000fea0003c00000 */
[----:B------:R-:W-:Y:S01]  /*0440*/  IMAD.MOV.U32 R6, RZ, RZ, R30 ;  /* 0x000000ffff067224 */ /* 0x000fe200078e001e */
[----:B------:R-:W-:-:S07]  /*0450*/  MOV R7, R31 ;  /* 0x0000001f00077202 */ /* 0x000fce0000000f00 */
.L_x_1:
[----:B------:R-:W-:Y:S05]  /*0460*/  BSYNC.RECONVERGENT B0 ;  /* 0x0000000000007941 */ /* 0x000fea0003800200 */
.L_x_0:
[----:B------:R-:W0:Y:S01]  /*0470*/  LDCU.64 UR4, c[0x0][0x398] ;  /* 0x00007300ff0477ac */ /* 0x000e220008000a00 */
[C---:B------:R-:W-:Y:S01]  /*0480*/  DMUL R12, R20.reuse, 9 ;  /* 0x40220000140c7828 */ /* 0x040fe20000000000 */
[----:B------:R-:W-:Y:S01]  /*0490*/  BSSY.RECONVERGENT B0, `(.L_x_2) ;  /* 0x000023a000007945 */ /* 0x000fe20003800200 */
[----:B------:R-:W-:-:S06]  /*04a0*/  DADD R10, R20, R20 ;  /* 0x00000000140a7229 */ /* 0x000fcc0000000014 */
[----:B------:R-:W-:Y:S02]  /*04b0*/  DMUL R12, R4, R12 ;  /* 0x0000000c040c7228 */ /* 0x000fe40000000000 */
[----:B------:R-:W-:Y:S02]  /*04c0*/  DMUL R10, R20, R10 ;  /* 0x0000000a140a7228 */ /* 0x000fe40000000000 */
[----:B0-----:R-:W-:-:S06]  /*04d0*/  DSETP.GT.AND P0, PT, R6, -UR4, PT ;  /* 0x8000000406007e2a */ /* 0x001fcc000bf04000 */
[----:B------:R-:W-:-:S08]  /*04e0*/  DFMA R10, -R20, R10, R12 ;  /* 0x0000000a140a722b */ /* 0x000fd0000000010c */
[----:B------:R-:W-:Y:S01]  /*04f0*/  DFMA R10, R2, -27, R10 ;  /* 0xc03b0000020a782b */ /* 0x000fe2000000000a */
[----:B------:R-:W-:Y:S10]  /*0500*/  @P0 BRA `(.L_x_3) ;  /* 0x00000020003c0947 */ /* 0x000ff40003800000 */
[----:B------:R-:W0:Y:S01]  /*0510*/  MUFU.RCP64H R3, 27 ;  /* 0x403b000000037908 */ /* 0x000e220000001800 */
[----:B------:R-:W-:Y:S01]  /*0520*/  IMAD.MOV.U32 R12, RZ, RZ, 0x0 ;  /* 0x00000000ff0c7424 */ /* 0x000fe200078e00ff */
[----:B------:R-:W-:Y:S01]  /*0530*/  FSETP.GEU.AND P1, PT, |R11|, 6.5827683646048100446e-37, PT ;  /* 0x036000000b00780b */ /* 0x000fe20003f2e200 */
[----:B------:R-:W-:Y:S01]  /*0540*/  IMAD.MOV.U32 R13, RZ, RZ, 0x403b0000 ;  /* 0x403b0000ff0d7424 */ /* 0x000fe200078e00ff */
[----:B------:R-:W-:Y:S01]  /*0550*/  BSSY.RECONVERGENT B1, `(.L_x_4) ;  /* 0x0000013000017945 */ /* 0x000fe20003800200 */
[----:B------:R-:W-:-:S06]  /*0560*/  IMAD.MOV.U32 R2, RZ, RZ, 0x1 ;  /* 0x00000001ff027424 */ /* 0x000fcc00078e00ff */
[----:B0-----:R-:W-:-:S08]  /*0570*/  DFMA R4, R2, -R12, 1 ;  /* 0x3ff000000204742b */ /* 0x001fd0000000080c */
[----:B------:R-:W-:-:S08]  /*0580*/  DFMA R4, R4, R4, R4 ;  /* 0x000000040404722b */ /* 0x000fd00000000004 */
[----:B------:R-:W-:-:S08]  /*0590*/  DFMA R4, R2, R4, R2 ;  /* 0x000000040204722b */ /* 0x000fd00000000002 */
[----:B------:R-:W-:-:S08]  /*05a0*/  DFMA R2, R4, -R12, 1 ;  /* 0x3ff000000402742b */ /* 0x000fd0000000080c */
[----:B------:R-:W-:-:S08]  /*05b0*/  DFMA R2, R4, R2, R4 ;  /* 0x000000020402722b */ /* 0x000fd00000000004 */
[----:B------:R-:W-:-:S08]  /*05c0*/  DMUL R4, R10, R2 ;  /* 0x000000020a047228 */ /* 0x000fd00000000000 */
[----:B------:R-:W-:-:S08]  /*05d0*/  DFMA R12, R4, -27, R10 ;  /* 0xc03b0000040c782b */ /* 0x000fd0000000000a */
[----:B------:R-:W-:-:S10]  /*05e0*/  DFMA R4, R2, R12, R4 ;  /* 0x0000000c0204722b */ /* 0x000fd40000000004 */
[----:B------:R-:W-:-:S05]  /*05f0*/  FFMA R0, RZ, 2.921875, R5 ;  /* 0x403b0000ff007823 */ /* 0x000fca0000000005 */
[----:B------:R-:W-:-:S13]  /*0600*/  FSETP.GT.AND P0, PT, |R0|, 1.469367938527859385e-39, PT ;  /* 0x001000000000780b */ /* 0x000fda0003f04200 */
[----:B------:R-:W-:Y:S05]  /*0610*/  @P0 BRA P1, `(.L_x_5) ;  /* 0x0000000000180947 */ /* 0x000fea0000800000 */
[----:B------:R-:W-:Y:S01]  /*0620*/  IMAD.MOV.U32 R12, RZ, RZ, RZ ;  /* 0x000000ffff0c7224 */ /* 0x000fe200078e00ff */
[----:B------:R-:W-:Y:S01]  /*0630*/  MOV R0, 0x660 ;  /* 0x0000066000007802 */ /* 0x000fe20000000f00 */
[----:B------:R-:W-:-:S07]  /*0640*/  IMAD.MOV.U32 R13, RZ, RZ, 0x403b0000 ;  /* 0x403b0000ff0d7424 */ /* 0x000fce00078e00ff */
[----:B------:R-:W-:Y:S05]  /*0650*/  CALL.REL.NOINC `($__internal_0_$__cuda_sm20_div_rn_f64_full) ;  /* 0x0000002000c47944 */ /* 0x000fea0003c00000 */
[----:B------:R-:W-:Y:S02]  /*0660*/  IMAD.MOV.U32 R4, RZ, RZ, R30 ;  /* 0x000000ffff047224 */ /* 0x000fe400078e001e */
[----:B------:R-:W-:-:S07]  /*0670*/  IMAD.MOV.U32 R5, RZ, RZ, R31 ;  /* 0x000000ffff057224 */ /* 0x000fce00078e001f */
.L_x_5:
[----:B------:R-:W-:Y:S05]  /*0680*/  BSYNC.RECONVERGENT B1 ;  /* 0x0000000000017941 */ /* 0x000fea0003800200 */
.L_x_4:
[----:B------:R-:W-:Y:S01]  /*0690*/  DADD R2, -RZ, -R6 ;  /* 0x00000000ff027229 */ /* 0x000fe20000000906 */
[----:B------:R-:W-:Y:S01]  /*06a0*/  MOV R14, 0x0 ;  /* 0x00000000000e7802 */ /* 0x000fe20000000f00 */
[----:B------:R-:W-:Y:S01]  /*06b0*/  IMAD.MOV.U32 R15, RZ, RZ, 0x3fd80000 ;  /* 0x3fd80000ff0f7424 */ /* 0x000fe200078e00ff */
[----:B------:R-:W-:Y:S03]  /*06c0*/  BSSY.RECONVERGENT B1, `(.L_x_6) ;  /* 0x0000011000017945 */ /* 0x000fe60003800200 */
[----:B------:R-:W0:Y:S04]  /*06d0*/  MUFU.RSQ64H R11, R3 ;  /* 0x00000003000b7308 */ /* 0x000e280000001c00 */
[----:B------:R-:W-:-:S05]  /*06e0*/  VIADD R10, R3, 0xfcb00000 ;  /* 0xfcb00000030a7836 */ /* 0x000fca0000000000 */
[----:B------:R-:W-:Y:S01]  /*06f0*/  ISETP.GE.U32.AND P0, PT, R10, 0x7ca00000, PT ;  /* 0x7ca000000a00780c */ /* 0x000fe20003f06070 */
[----:B0-----:R-:W-:-:S08]  /*0700*/  DMUL R12, R10, R10 ;  /* 0x0000000a0a0c7228 */ /* 0x001fd00000000000 */
[----:B------:R-:W-:-:S08]  /*0710*/  DFMA R12, -R12, -R6, 1 ;  /* 0x3ff000000c0c742b */ /* 0x000fd00000000906 */
[----:B------:R-:W-:Y:S02]  /*0720*/  DFMA R14, R12, R14, 0.5 ;  /* 0x3fe000000c0e742b */ /* 0x000fe4000000000e */
[----:B------:R-:W-:-:S08]  /*0730*/  DMUL R12, R10, R12 ;  /* 0x0000000c0a0c7228 */ /* 0x000fd00000000000 */
[----:B------:R-:W-:-:S08]  /*0740*/  DFMA R24, R14, R12, R10 ;  /* 0x0000000c0e18722b */ /* 0x000fd0000000000a */
[----:B------:R-:W-:Y:S02]  /*0750*/  DMUL R12, R24, -R6 ;  /* 0x80000006180c7228 */ /* 0x000fe40000000000 */
[----:B------:R-:W-:Y:S02]  /*0760*/  VIADD R23, R25, 0xfff00000 ;  /* 0xfff0000019177836 */ /* 0x000fe40000000000 */
[----:B------:R-:W-:-:S04]  /*0770*/  IMAD.MOV.U32 R22, RZ, RZ, R24 ;  /* 0x000000ffff167224 */ /* 0x000fc800078e0018 */
[----:B------:R-:W-:-:S08]  /*0780*/  DFMA R14, R12, -R12, -R6 ;  /* 0x8000000c0c0e722b */ /* 0x000fd00000000806 */
[----:B------:R-:W-:Y:S01]  /*0790*/  DFMA R16, R14, R22, R12 ;  /* 0x000000160e10722b */ /* 0x000fe2000000000c */
[----:B------:R-:W-:Y:S10]  /*07a0*/  @!P0 BRA `(.L_x_7) ;  /* 0x0000000000088947 */ /* 0x000ff40003800000 */
[----:B------:R-:W-:-:S07]  /*07b0*/  MOV R0, 0x7d0 ;  /* 0x000007d000007802 */ /* 0x000fce0000000f00 */
[----:B------:R-:W-:Y:S05]  /*07c0*/  CALL.REL.NOINC `($__internal_1_$__cuda_sm20_dsqrt_rn_f64_mediumpath_v1) ;  /* 0x0000002400d47944 */ /* 0x000fea0003c00000 */
.L_x_7:
[----:B------:R-:W-:Y:S05]  /*07d0*/  BSYNC.RECONVERGENT B1 ;  /* 0x0000000000017941 */ /* 0x000fea0003800200 */
.L_x_6:
[----:B------:R-:W0:Y:S01]  /*07e0*/  MUFU.RCP64H R3, 3 ;  /* 0x4008000000037908 */ /* 0x000e220000001800 */
[----:B------:R-:W-:Y:S01]  /*07f0*/  IMAD.MOV.U32 R12, RZ, RZ, 0x0 ;  /* 0x00000000ff0c7424 */ /* 0x000fe200078e00ff */
[----:B------:R-:W-:Y:S01]  /*0800*/  FSETP.GEU.AND P1, PT, |R21|, 6.5827683646048100446e-37, PT ;  /* 0x036000001500780b */ /* 0x000fe20003f2e200 */
[----:B------:R-:W-:Y:S01]  /*0810*/  IMAD.MOV.U32 R13, RZ, RZ, 0x40080000 ;  /* 0x40080000ff0d7424 */ /* 0x000fe200078e00ff */
[----:B------:R-:W-:Y:S01]  /*0820*/  BSSY.RECONVERGENT B1, `(.L_x_8) ;  /* 0x0000016000017945 */ /* 0x000fe20003800200 */
[----:B------:R-:W-:Y:S01]  /*0830*/  IMAD.MOV.U32 R2, RZ, RZ, 0x1 ;  /* 0x00000001ff027424 */ /* 0x000fe200078e00ff */
[----:B------:R-:W-:-:S05]  /*0840*/  DADD R16, R16, R16 ;  /* 0x0000000010107229 */ /* 0x000fca0000000010 */
        /* <DEDUP_REMOVED lines=8> */
[----:B------:R-:W-:-:S05]  /*08d0*/  FFMA R0, RZ, 2.125, R3 ;  /* 0x40080000ff007823 */ /* 0x000fca0000000003 */
[----:B------:R-:W-:-:S13]  /*08e0*/  FSETP.GT.AND P0, PT, |R0|, 1.469367938527859385e-39, PT ;  /* 0x001000000000780b */ /* 0x000fda0003f04200 */
[----:B------:R-:W-:Y:S05]  /*08f0*/  @P0 BRA P1, `(.L_x_9) ;  /* 0x0000000000200947 */ /* 0x000fea0000800000 */
[----:B------:R-:W-:Y:S01]  /*0900*/  IMAD.MOV.U32 R10, RZ, RZ, R20 ;  /* 0x000000ffff0a7224 */ /* 0x000fe200078e0014 */
[----:B------:R-:W-:Y:S01]  /*0910*/  MOV R12, RZ ;  /* 0x000000ff000c7202 */ /* 0x000fe20000000f00 */
[----:B------:R-:W-:Y:S01]  /*0920*/  IMAD.MOV.U32 R11, RZ, RZ, R21 ;  /* 0x000000ffff0b7224 */ /* 0x000fe200078e0015 */
[----:B------:R-:W-:Y:S01]  /*0930*/  MOV R0, 0x960 ;  /* 0x0000096000007802 */ /* 0x000fe20000000f00 */
[----:B------:R-:W-:-:S07]  /*0940*/  IMAD.MOV.U32 R13, RZ, RZ, 0x40080000 ;  /* 0x40080000ff0d7424 */ /* 0x000fce00078e00ff */
[----:B------:R-:W-:Y:S05]  /*0950*/  CALL.REL.NOINC `($__internal_0_$__cuda_sm20_div_rn_f64_full) ;  /* 0x0000002000047944 */ /* 0x000fea0003c00000 */
[----:B------:R-:W-:Y:S02]  /*0960*/  IMAD.MOV.U32 R2, RZ, RZ, R30 ;  /* 0x000000ffff027224 */ /* 0x000fe400078e001e */
[----:B------:R-:W-:-:S07]  /*0970*/  IMAD.MOV.U32 R3, RZ, RZ, R31 ;  /* 0x000000ffff037224 */ /* 0x000fce00078e001f */
.L_x_9:
[----:B------:R-:W-:Y:S05]  /*0980*/  BSYNC.RECONVERGENT B1 ;  /* 0x0000000000017941 */ /* 0x000fea0003800200 */
.L_x_8:
[----:B------:R-:W-:Y:S01]  /*0990*/  DMUL R12, R16, R6 ;  /* 0x00000006100c7228 */ /* 0x000fe20000000000 */
[----:B------:R-:W-:Y:S01]  /*09a0*/  FSETP.GEU.AND P1, PT, |R5|, 6.5827683646048100446e-37, PT ;  /* 0x036000000500780b */ /* 0x000fe20003f2e200 */
[----:B------:R-:W-:Y:S01]  /*09b0*/  IMAD.MOV.U32 R6, RZ, RZ, 0x1 ;  /* 0x00000001ff067424 */ /* 0x000fe200078e00ff */
[----:B------:R-:W-:Y:S03]  /*09c0*/  BSSY.RECONVERGENT B1, `(.L_x_10) ;  /* 0x0000013000017945 */ /* 0x000fe60003800200 */
[----:B------:R-:W0:Y:S02]  /*09d0*/  MUFU.RCP64H R7, R13 ;  /* 0x0000000d00077308 */ /* 0x000e240000001800 */
[----:B0-----:R-:W-:-:S08]  /*09e0*/  DFMA R10, -R12, R6, 1 ;  /* 0x3ff000000c0a742b */ /* 0x001fd00000000106 */
[----:B------:R-:W-:-:S08]  /*09f0*/  DFMA R10, R10, R10, R10 ;  /* 0x0000000a0a0a722b */ /* 0x000fd0000000000a */
[----:B------:R-:W-:-:S08]  /*0a00*/  DFMA R10, R6, R10, R6 ;  /* 0x0000000a060a722b */ /* 0x000fd00000000006 */
[----:B------:R-:W-:-:S08]  /*0a10*/  DFMA R6, -R12, R10, 1 ;  /* 0x3ff000000c06742b */ /* 0x000fd0000000010a */
[----:B------:R-:W-:-:S08]  /*0a20*/  DFMA R6, R10, R6, R10 ;  /* 0x000000060a06722b */ /* 0x000fd0000000000a */
[----:B------:R-:W-:-:S08]  /*0a30*/  DMUL R10, R6, R4 ;  /* 0x00000004060a7228 */ /* 0x000fd00000000000 */
[----:B------:R-:W-:-:S08]  /*0a40*/  DFMA R14, -R12, R10, R4 ;  /* 0x0000000a0c0e722b */ /* 0x000fd00000000104 */
[----:B------:R-:W-:-:S10]  /*0a50*/  DFMA R6, R6, R14, R10 ;  /* 0x0000000e0606722b */ /* 0x000fd4000000000a */
[----:B------:R-:W-:-:S05]  /*0a60*/  FFMA R0, RZ, R13, R7 ;  /* 0x0000000dff007223 */ /* 0x000fca0000000007 */
[----:B------:R-:W-:-:S13]  /*0a70*/  FSETP.GT.AND P0, PT, |R0|, 1.469367938527859385e-39, PT ;  /* 0x001000000000780b */ /* 0x000fda0003f04200 */
[----:B------:R-:W-:Y:S05]  /*0a80*/  @P0 BRA P1, `(.L_x_11) ;  /* 0x0000000000180947 */ /* 0x000fea0000800000 */
[----:B------:R-:W-:Y:S01]  /*0a90*/  IMAD.MOV.U32 R10, RZ, RZ, R4 ;  /* 0x000000ffff0a7224 */ /* 0x000fe200078e0004 */
[----:B------:R-:W-:Y:S01]  /*0aa0*/  MOV R0, 0xad0 ;  /* 0x00000ad000007802 */ /* 0x000fe20000000f00 */
[----:B------:R-:W-:-:S07]  /*0ab0*/  IMAD.MOV.U32 R11, RZ, RZ, R5 ;  /* 0x000000ffff0b7224 */ /* 0x000fce00078e0005 */
[----:B------:R-:W-:Y:S05]  /*0ac0*/  CALL.REL.NOINC `($__internal_0_$__cuda_sm20_div_rn_f64_full) ;  /* 0x0000001c00a87944 */ /* 0x000fea0003c00000 */
[----:B------:R-:W-:Y:S02]  /*0ad0*/  IMAD.MOV.U32 R6, RZ, RZ, R30 ;  /* 0x000000ffff067224 */ /* 0x000fe400078e001e */
[----:B------:R-:W-:-:S07]  /*0ae0*/  IMAD.MOV.U32 R7, RZ, RZ, R31 ;  /* 0x000000ffff077224 */ /* 0x000fce00078e001f */
.L_x_11:
[----:B------:R-:W-:Y:S05]  /*0af0*/  BSYNC.RECONVERGENT B1 ;  /* 0x0000000000017941 */ /* 0x000fea0003800200 */
.L_x_10:
[----:B------:R-:W-:Y:S01]  /*0b00*/  UMOV UR4, 0xfff24190 ;  /* 0xfff2419000047882 */ /* 0x000fe20000000000 */
[----:B------:R-:W-:Y:S02]  /*0b10*/  UMOV UR5, 0x3fefffff ;  /* 0x3fefffff00057882 */ /* 0x000fe40000000000 */
[----:B------:R-:W-:-:S14]  /*0b20*/  DSETP.GT.AND P0, PT, R6, UR4, PT ;  /* 0x0000000406007e2a */ /* 0x000fdc000bf04000 */
[----:B------:R-:W-:Y:S05]  /*0b30*/  @P0 BRA `(.L_x_12) ;  /* 0x0000001800900947 */ /* 0x000fea0003800000 */
[----:B------:R-:W-:Y:S01]  /*0b40*/  UMOV UR4, 0xfff24190 ;  /* 0xfff2419000047882 */ /* 0x000fe20000000000 */
[----:B------:R-:W-:Y:S02]  /*0b50*/  UMOV UR5, 0x3fefffff ;  /* 0x3fefffff00057882 */ /* 0x000fe40000000000 */
[----:B------:R-:W-:-:S14]  /*0b60*/  DSETP.GEU.AND P0, PT, R6, -UR4, PT ;  /* 0x8000000406007e2a */ /* 0x000fdc000bf0e000 */
[----:B------:R-:W-:Y:S05]  /*0b70*/  @!P0 BRA `(.L_x_13) ;  /* 0x0000001800608947 */ /* 0x000fea0003800000 */
[----:B------:R-:W-:Y:S01]  /*0b80*/  DADD R4, -RZ, |R6| ;  /* 0x00000000ff047229 */ /* 0x000fe20000000506 */
[----:B------:R-:W-:Y:S09]  /*0b90*/  BSSY.RECONVERGENT B1, `(.L_x_14) ;  /* 0x000007f000017945 */ /* 0x000ff20003800200 */
[----:B------:R-:W-:-:S13]  /*0ba0*/  ISETP.GE.AND P0, PT, R5, 0x3fe26666, PT ;  /* 0x3fe266660500780c */ /* 0x000fda0003f06270 */
[----:B------:R-:W-:Y:S05]  /*0bb0*/  @!P0 BRA `(.L_x_15) ;  /* 0x0000000400208947 */ /* 0x000fea0003800000 */
[----:B------:R-:W-:Y:S01]  /*0bc0*/  DADD R10, -|R6|, 1 ;  /* 0x3ff00000060a7429 */ /* 0x000fe20000000300 */
[----:B------:R-:W-:Y:S09]  /*0bd0*/  BSSY.RECONVERGENT B2, `(.L_x_16) ;  /* 0x000003b000027945 */ /* 0x000ff20003800200 */
[----:B------:R-:W-:-:S13]  /*0be0*/  ISETP.GE.AND P0, PT, R11, 0x1, PT ;  /* 0x000000010b00780c */ /* 0x000fda0003f06270 */
[----:B------:R-:W-:Y:S05]  /*0bf0*/  @!P0 BRA `(.L_x_17) ;  /* 0x0000000000dc8947 */ /* 0x000fea0003800000 */
[----:B------:R-:W-:Y:S01]  /*0c00*/  MOV R4, 0x66faac4b ;  /* 0x66faac4b00047802 */ /* 0x000fe20000000f00 */
[----:B------:R-:W-:Y:S01]  /*0c10*/  IMAD.MOV.U32 R5, RZ, RZ, 0x3ebac2fe ;  /* 0x3ebac2feff057424 */ /* 0x000fe200078e00ff */
[----:B------:R-:W-:Y:S01]  /*0c20*/  UMOV UR4, 0x71155f70 ;  /* 0x71155f7000047882 */ /* 0x000fe20000000000 */
[----:B------:R-:W-:-:S04]  /*0c30*/  UMOV UR5, 0x3ec715b3 ;  /* 0x3ec715b300057882 */ /* 0x000fc80000000000 */
[----:B------:R-:W-:Y:S01]  /*0c40*/  DFMA R4, R10, UR4, -R4 ;  /* 0x000000040a047c2b */ /* 0x000fe20008000804 */
[----:B------:R-:W-:Y:S01]  /*0c50*/  UMOV UR4, 0x8efcd9b8 ;  /* 0x8efcd9b800047882 */ /* 0x000fe20000000000 */
[----:B------:R-:W-:-:S06]  /*0c60*/  UMOV UR5, 0x3ed9a9b8 ;  /* 0x3ed9a9b800057882 */ /* 0x000fcc0000000000 */
[----:B------:R-:W-:Y:S01]  /*0c70*/  DFMA R4, R10, R4, UR4 ;  /* 0x000000040a047e2b */ /* 0x000fe20008000004 */
[----:B------:R-:W-:Y:S01]  /*0c80*/  UMOV UR4, 0xa8a0c4c3 ;  /* 0xa8a0c4c300047882 */ /* 0x000fe20000000000 */
[----:B------:R-:W-:-:S06]  /*0c90*/  UMOV UR5, 0x3edd0f40 ;  /* 0x3edd0f4000057882 */ /* 0x000fcc0000000000 */
[----:B------:R-:W-:Y:S01]  /*0ca0*/  DFMA R12, R10, R4, UR4 ;  /* 0x000000040a0c7e2b */ /* 0x000fe20008000004 */
[----:B------:R-:W-:Y:S01]  /*0cb0*/  UMOV UR4, 0xfa9e0e1f ;  /* 0xfa9e0e1f00047882 */ /* 0x000fe20000000000 */
[----:B------:R-:W-:Y:S01]  /*0cc0*/  UMOV UR5, 0x3ef46d4c ;  /* 0x3ef46d4c00057882 */ /* 0x000fe20000000000 */
[----:B------:R-:W-:Y:S02]  /*0cd0*/  VIADD R5, R11, 0xfff00000 ;  /* 0xfff000000b057836 */ /* 0x000fe40000000000 */
[----:B------:R-:W-:-:S03]  /*0ce0*/  IMAD.MOV.U32 R4, RZ, RZ, R10 ;  /* 0x000000ffff047224 */ /* 0x000fc600078e000a */
[----:B------:R-:W-:Y:S01]  /*0cf0*/  DFMA R14, R10, R12, UR4 ;  /* 0x000000040a0e7e2b */ /* 0x000fe2000800000c */
[----:B------:R-:W-:Y:S01]  /*0d00*/  UMOV UR4, 0x8d1e2422 ;  /* 0x8d1e242200047882 */ /* 0x000fe20000000000 */
[----:B------:R-:W-:Y:S01]  /*0d10*/  UMOV UR5, 0x3f079c16 ;  /* 0x3f079c1600057882 */ /* 0x000fe20000000000 */
[----:B------:R-:W0:Y:S01]  /*0d20*/  MUFU.RSQ64H R13, R5 ;  /* 0x00000005000d7308 */ /* 0x000e220000001c00 */
[----:B------:R-:W-:-:S04]  /*0d30*/  IMAD.MOV.U32 R12, RZ, RZ, RZ ;  /* 0x000000ffff0c7224 */ /* 0x000fc800078e00ff */
[----:B------:R-:W-:Y:S01]  /*0d40*/  DFMA R14, R10, R14, UR4 ;  /* 0x000000040a0e7e2b */ /* 0x000fe2000800000e */
[----:B------:R-:W-:Y:S01]  /*0d50*/  UMOV UR4, 0xc3bca540 ;  /* 0xc3bca54000047882 */ /* 0x000fe20000000000 */
[----:B------:R-:W-:-:S06]  /*0d60*/  UMOV UR5, 0x3f1c9a88 ;  /* 0x3f1c9a8800057882 */ /* 0x000fcc0000000000 */
[----:B------:R-:W-:Y:S01]  /*0d70*/  DFMA R14, R10, R14, UR4 ;  /* 0x000000040a0e7e2b */ /* 0x000fe2000800000e */
[----:B------:R-:W-:Y:S01]  /*0d80*/  UMOV UR4, 0x4bd476df ;  /* 0x4bd476df00047882 */ /* 0x000fe20000000000 */
[----:B------:R-:W-:Y:S01]  /*0d90*/  UMOV UR5, 0x3f31c4e6 ;  /* 0x3f31c4e600057882 */ /* 0x000fe20000000000 */
[----:B0-----:R-:W-:-:S05]  /*0da0*/  DMUL R20, R4, R12 ;  /* 0x0000000c04147228 */ /* 0x001fca0000000000 */
[----:B------:R-:W-:Y:S01]  /*0db0*/  DFMA R24, R10, R14, UR4 ;  /* 0x000000040a187e2b */ /* 0x000fe2000800000e */
[----:B------:R-:W-:Y:S01]  /*0dc0*/  UMOV UR4, 0x60009c8f ;  /* 0x60009c8f00047882 */ /* 0x000fe20000000000 */
[----:B------:R-:W-:Y:S01]  /*0dd0*/  UMOV UR5, 0x3f46e8ba ;  /* 0x3f46e8ba00057882 */ /* 0x000fe20000000000 */
[----:B------:R-:W-:Y:S01]  /*0de0*/  VIADD R15, R13, 0xfff00000 ;  /* 0xfff000000d0f7836 */ /* 0x000fe20000000000 */
[----:B------:R-:W-:Y:S01]  /*0df0*/  DFMA R22, R20, -R20, R4 ;  /* 0x800000141416722b */ /* 0x000fe20000000004 */
[----:B------:R-:W-:-:S03]  /*0e00*/  IMAD.MOV.U32 R14, RZ, RZ, RZ ;  /* 0x000000ffff0e7224 */ /* 0x000fc600078e00ff */
[----:B------:R-:W-:Y:S01]  /*0e10*/  DFMA R24, R10, R24, UR4 ;  /* 0x000000040a187e2b */ /* 0x000fe20008000018 */
[----:B------:R-:W-:Y:S01]  /*0e20*/  UMOV UR4, 0xc62b05a2 ;  /* 0xc62b05a200047882 */ /* 0x000fe20000000000 */
[----:B------:R-:W-:Y:S02]  /*0e30*/  UMOV UR5, 0x3f5f1c71 ;  /* 0x3f5f1c7100057882 */ /* 0x000fe40000000000 */
[----:B------:R-:W-:-:S04]  /*0e40*/  DFMA R20, R14, R22, R20 ;  /* 0x000000160e14722b */ /* 0x000fc80000000014 */
[----:B------:R-:W-:Y:S01]  /*0e50*/  DFMA R24, R10, R24, UR4 ;  /* 0x000000040a187e2b */ /* 0x000fe20008000018 */
[----:B------:R-:W-:Y:S01]  /*0e60*/  UMOV UR4, 0xb6dc9f2c ;  /* 0xb6dc9f2c00047882 */ /* 0x000fe20000000000 */
[----:B------:R-:W-:Y:S02]  /*0e70*/  UMOV UR5, 0x3f76db6d ;  /* 0x3f76db6d00057882 */ /* 0x000fe40000000000 */
[-C--:B------:R-:W-:Y:S02]  /*0e80*/  DFMA R12, R12, -R20.reuse, 1 ;  /* 0x3ff000000c0c742b */ /* 0x080fe40000000814 */
[----:B------:R-:W-:Y:S02]  /*0e90*/  DFMA R4, R20, -R20, R4 ;  /* 0x800000141404722b */ /* 0x000fe40000000004 */
[----:B------:R-:W-:Y:S01]  /*0ea0*/  DFMA R24, R10, R24, UR4 ;  /* 0x000000040a187e2b */ /* 0x000fe20008000018 */
[----:B------:R-:W-:Y:S01]  /*0eb0*/  UMOV UR4, 0x3333329c ;  /* 0x3333329c00047882 */ /* 0x000fe20000000000 */
[----:B------:R-:W-:-:S02]  /*0ec0*/  UMOV UR5, 0x3f933333 ;  /* 0x3f93333300057882 */ /* 0x000fc40000000000 */
[----:B------:R-:W-:-:S04]  /*0ed0*/  DFMA R12, R14, R12, R14 ;  /* 0x0000000c0e0c722b */ /* 0x000fc8000000000e */
[----:B------:R-:W-:Y:S01]  /*0ee0*/  DFMA R24, R10, R24, UR4 ;  /* 0x000000040a187e2b */ /* 0x000fe20008000018 */
[----:B------:R-:W-:Y:S01]  /*0ef0*/  UMOV UR4, 0x55555555 ;  /* 0x5555555500047882 */ /* 0x000fe20000000000 */
[----:B------:R-:W-:Y:S02]  /*0f00*/  UMOV UR5, 0x3fb55555 ;  /* 0x3fb5555500057882 */ /* 0x000fe40000000000 */
[----:B------:R-:W-:-:S04]  /*0f10*/  DFMA R4, R4, R12, R20 ;  /* 0x0000000c0404722b */ /* 0x000fc80000000014 */
[----:B------:R-:W-:-:S06]  /*0f20*/  DFMA R24, R10, R24, UR4 ;  /* 0x000000040a187e2b */ /* 0x000fcc0008000018 */
[----:B------:R-:W-:Y:S02]  /*0f30*/  VIADD R5, R5, 0x100000 ;  /* 0x0010000005057836 */ /* 0x000fe40000000000 */
[----:B------:R-:W-:-:S08]  /*0f40*/  DMUL R24, R10, R24 ;  /* 0x000000180a187228 */ /* 0x000fd00000000000 */
[----:B------:R-:W-:Y:S01]  /*0f50*/  DFMA R4, R4, R24, R4 ;  /* 0x000000180404722b */ /* 0x000fe20000000004 */
[----:B------:R-:W-:Y:S10]  /*0f60*/  BRA `(.L_x_18) ;  /* 0x0000000000047947 */ /* 0x000ff40003800000 */
.L_x_17:
[----:B------:R-:W-:-:S11]  /*0f70*/  DMUL R4, RZ, |R6| ;  /* 0x40000006ff047228 */ /* 0x000fd60000000000 */
.L_x_18:
[----:B------:R-:W-:Y:S05]  /*0f80*/  BSYNC.RECONVERGENT B2 ;  /* 0x0000000000027941 */ /* 0x000fea0003800200 */
.L_x_16:
[----:B------:R-:W-:Y:S02]  /*0f90*/  ISETP.GT.AND P0, PT, R11, -0x1, PT ;  /* 0xffffffff0b00780c */ /* 0x000fe40003f04270 */
[----:B------:R-:W-:-:S11]  /*0fa0*/  ISETP.GT.AND P1, PT, R7, -0x1, PT ;  /* 0xffffffff0700780c */ /* 0x000fd60003f24270 */
[----:B------:R-:W-:Y:S02]  /*0fb0*/  @!P0 DMUL R4, R4, +INF ;  /* 0x7ff0000004048828 */ /* 0x000fe40000000000 */
[----:B------:R-:W-:Y:S09]  /*0fc0*/  @P1 BRA `(.L_x_19) ;  /* 0x0000000000ec1947 */ /* 0x000ff20003800000 */
[----:B------:R-:W-:Y:S01]  /*0fd0*/  UMOV UR4, 0x33145c07 ;  /* 0x33145c0700047882 */ /* 0x000fe20000000000 */
[----:B------:R-:W-:Y:S02]  /*0fe0*/  UMOV UR5, 0x3ca1a626 ;  /* 0x3ca1a62600057882 */ /* 0x000fe40000000000 */
[----:B------:R-:W-:Y:S01]  /*0ff0*/  DADD R4, R4, -UR4 ;  /* 0x8000000404047e29 */ /* 0x000fe20008000000 */
[----:B------:R-:W-:Y:S01]  /*1000*/  UMOV UR4, 0x54442d18 ;  /* 0x54442d1800047882 */ /* 0x000fe20000000000 */
[----:B------:R-:W-:-:S06]  /*1010*/  UMOV UR5, 0x400921fb ;  /* 0x400921fb00057882 */ /* 0x000fcc0000000000 */
[----:B------:R-:W-:Y:S01]  /*1020*/  DADD R4, -R4, UR4 ;  /* 0x0000000404047e29 */ /* 0x000fe20008000100 */
[----:B------:R-:W-:Y:S10]  /*1030*/  BRA `(.L_x_19) ;  /* 0x0000000000d07947 */ /* 0x000ff40003800000 */
.L_x_15:
[----:B------:R-:W-:Y:S01]  /*1040*/  DMUL R4, R6, R6 ;  /* 0x0000000606047228 */ /* 0x000fe20000000000 */
[----:B------:R-:W-:Y:S01]  /*1050*/  IMAD.MOV.U32 R10, RZ, RZ, 0x180754af ;  /* 0x180754afff0a7424 */ /* 0x000fe200078e00ff */
[----:B------:R-:W-:Y:S01]  /*1060*/  MOV R11, 0x3fb3823b ;  /* 0x3fb3823b000b7802 */ /* 0x000fe20000000f00 */
[----:B------:R-:W-:Y:S01]  /*1070*/  UMOV UR4, 0xdc1895e9 ;  /* 0xdc1895e900047882 */ /* 0x000fe20000000000 */
[----:B------:R-:W-:Y:S01]  /*1080*/  UMOV UR5, 0x3fb0066b ;  /* 0x3fb0066b00057882 */ /* 0x000fe20000000000 */
[----:B------:R-:W-:-:S03]  /*1090*/  ISETP.GE.AND P0, PT, R7, RZ, PT ;  /* 0x000000ff0700720c */ /* 0x000fc60003f06270 */
[----:B------:R-:W-:Y:S01]  /*10a0*/  DFMA R10, R4, UR4, -R10 ;  /* 0x00000004040a7c2b */ /* 0x000fe2000800080a */
[----:B------:R-:W-:Y:S01]  /*10b0*/  UMOV UR4, 0xcc2f79ae ;  /* 0xcc2f79ae00047882 */ /* 0x000fe20000000000 */
[----:B------:R-:W-:-:S06]  /*10c0*/  UMOV UR5, 0x3fb11e52 ;  /* 0x3fb11e5200057882 */ /* 0x000fcc0000000000 */
[----:B------:R-:W-:Y:S01]  /*10d0*/  DFMA R10, R4, R10, UR4 ;  /* 0x00000004040a7e2b */ /* 0x000fe2000800000a */
[----:B------:R-:W-:Y:S01]  /*10e0*/  UMOV UR4, 0x3526861b ;  /* 0x3526861b00047882 */ /* 0x000fe20000000000 */
[----:B------:R-:W-:-:S06]  /*10f0*/  UMOV UR5, 0x3f924eaf ;  /* 0x3f924eaf00057882 */ /* 0x000fcc0000000000 */
[----:B------:R-:W-:Y:S01]  /*1100*/  DFMA R10, R4, R10, -UR4 ;  /* 0x80000004040a7e2b */ /* 0x000fe2000800000a */
[----:B------:R-:W-:Y:S01]  /*1110*/  UMOV UR4, 0xa31e6cb7 ;  /* 0xa31e6cb700047882 */ /* 0x000fe20000000000 */
[----:B------:R-:W-:-:S06]  /*1120*/  UMOV UR5, 0x3f91df02 ;  /* 0x3f91df0200057882 */ /* 0x000fcc0000000000 */
[----:B------:R-:W-:Y:S01]  /*1130*/  DFMA R10, R4, R10, UR4 ;  /* 0x00000004040a7e2b */ /* 0x000fe2000800000a */
        /* <DEDUP_REMOVED lines=26> */
[----:B------:R-:W-:Y:S01]  /*12e0*/  DMUL R10, R4, R10 ;  /* 0x0000000a040a7228 */ /* 0x000fe20000000000 */
[----:B------:R-:W-:Y:S02]  /*12f0*/  @P0 IMAD.MOV.U32 R4, RZ, RZ, 0x33145c07 ;  /* 0x33145c07ff040424 */ /* 0x000fe400078e00ff */
[----:B------:R-:W-:-:S05]  /*1300*/  @P0 IMAD.MOV.U32 R5, RZ, RZ, 0x3c91a626 ;  /* 0x3c91a626ff050424 */ /* 0x000fca00078e00ff */
[----:B------:R-:W-:Y:S01]  /*1310*/  DFMA R10, R10, |R6|, |R6| ;  /* 0x400000060a0a722b */ /* 0x000fe20000000406 */
[----:B------:R-:W-:Y:S02]  /*1320*/  @!P0 IMAD.MOV.U32 R6, RZ, RZ, 0x33145c07 ;  /* 0x33145c07ff068424 */ /* 0x000fe400078e00ff */
[----:B------:R-:W-:-:S05]  /*1330*/  @!P0 IMAD.MOV.U32 R7, RZ, RZ, 0x3c91a626 ;  /* 0x3c91a626ff078424 */ /* 0x000fca00078e00ff */
[C---:B------:R-:W-:Y:S02]  /*1340*/  @P0 DADD R4, R10.reuse, -R4 ;  /* 0x000000000a040229 */ /* 0x040fe40000000804 */
[----:B------:R-:W-:-:S06]  /*1350*/  @!P0 DADD R6, R10, R6 ;  /* 0x000000000a068229 */ /* 0x000fcc0000000006 */
[----:B------:R-:W-:Y:S02]  /*1360*/  @P0 DADD R4, -R4, UR4 ;  /* 0x0000000404040e29 */ /* 0x000fe40008000100 */
[----:B------:R-:W-:-:S11]  /*1370*/  @!P0 DADD R4, R6, UR4 ;  /* 0x0000000406048e29 */ /* 0x000fd60008000000 */
.L_x_19:
[----:B------:R-:W-:Y:S05]  /*1380*/  BSYNC.RECONVERGENT B1 ;  /* 0x0000000000017941 */ /* 0x000fea0003800200 */
.L_x_14:
[----:B------:R-:W0:Y:S01]  /*1390*/  MUFU.RCP64H R7, 3 ;  /* 0x4008000000077908 */ /* 0x000e220000001800 */
[----:B------:R-:W-:Y:S01]  /*13a0*/  IMAD.MOV.U32 R10, RZ, RZ, 0x0 ;  /* 0x00000000ff0a7424 */ /* 0x000fe200078e00ff */
[----:B------:R-:W-:Y:S01]  /*13b0*/  BSSY.RECONVERGENT B1, `(.L_x_20) ;  /* 0x0000018000017945 */ /* 0x000fe20003800200 */
[----:B------:R-:W-:Y:S02]  /*13c0*/  IMAD.MOV.U32 R11, RZ, RZ, 0x40080000 ;  /* 0x40080000ff0b7424 */ /* 0x000fe400078e00ff */
[----:B------:R-:W-:-:S06]  /*13d0*/  IMAD.MOV.U32 R6, RZ, RZ, 0x1 ;  /* 0x00000001ff067424 */ /* 0x000fcc00078e00ff */
[----:B0-----:R-:W-:-:S08]  /*13e0*/  DFMA R12, R6, -R10, 1 ;  /* 0x3ff00000060c742b */ /* 0x001fd0000000080a */
[----:B------:R-:W-:-:S08]  /*13f0*/  DFMA R12, R12, R12, R12 ;  /* 0x0000000c0c0c722b */ /* 0x000fd0000000000c */
[----:B------:R-:W-:Y:S02]  /*1400*/  DFMA R6, R6, R12, R6 ;  /* 0x0000000c0606722b */ /* 0x000fe40000000006 */
[----:B------:R-:W-:-:S06]  /*1410*/  DADD R12, RZ, R4 ;  /* 0x00000000ff0c7229 */ /* 0x000fcc0000000004 */
[----:B------:R-:W-:-:S04]  /*1420*/  DFMA R10, R6, -R10, 1 ;  /* 0x3ff00000060a742b */ /* 0x000fc8000000080a */
[----:B------:R-:W-:-:S04]  /*1430*/  FSETP.GEU.AND P1, PT, |R13|, 6.5827683646048100446e-37, PT ;  /* 0x036000000d00780b */ /* 0x000fc80003f2e200 */
        /* <DEDUP_REMOVED lines=8> */
[----:B------:R-:W-:Y:S01]  /*14c0*/  MOV R11, R13 ;  /* 0x0000000d000b7202 */ /* 0x000fe20000000f00 */
[----:B------:R-:W-:Y:S01]  /*14d0*/  IMAD.MOV.U32 R12, RZ, RZ, RZ ;  /* 0x000000ffff0c7224 */ /* 0x000fe200078e00ff */
[----:B------:R-:W-:Y:S01]  /*14e0*/  MOV R0, 0x1510 ;  /* 0x0000151000007802 */ /* 0x000fe20000000f00 */
[----:B------:R-:W-:-:S07]  /*14f0*/  IMAD.MOV.U32 R13, RZ, RZ, 0x40080000 ;  /* 0x40080000ff0d7424 */ /* 0x000fce00078e00ff */
[----:B------:R-:W-:Y:S05]  /*1500*/  CALL.REL.NOINC `($__internal_0_$__cuda_sm20_div_rn_f64_full) ;  /* 0x0000001400187944 */ /* 0x000fea0003c00000 */
[----:B------:R-:W-:Y:S02]  /*1510*/  IMAD.MOV.U32 R10, RZ, RZ, R30 ;  /* 0x000000ffff0a7224 */ /* 0x000fe400078e001e */
[----:B------:R-:W-:-:S07]  /*1520*/  IMAD.MOV.U32 R11, RZ, RZ, R31 ;  /* 0x000000ffff0b7224 */ /* 0x000fce00078e001f */
.L_x_21:
[----:B------:R-:W-:Y:S05]  /*1530*/  BSYNC.RECONVERGENT B1 ;  /* 0x0000000000017941 */ /* 0x000fea0003800200 */
.L_x_20:
[----:B------:R-:W-:Y:S01]  /*1540*/  LOP3.LUT R0, R11, 0x7fffffff, RZ, 0xc0, !PT ;  /* 0x7fffffff0b007812 */ /* 0x000fe200078ec0ff */
[----:B------:R-:W-:Y:S01]  /*1550*/  BSSY.RECONVERGENT B1, `(.L_x_22) ;  /* 0x0000023000017945 */ /* 0x000fe20003800200 */
[----:B------:R-:W-:Y:S02]  /*1560*/  ISETP.EQ.AND P1, PT, R10, RZ, PT ;  /* 0x000000ff0a00720c */ /* 0x000fe40003f22270 */
[----:B------:R-:W-:-:S13]  /*1570*/  ISETP.NE.AND P0, PT, R0, 0x7ff00000, PT ;  /* 0x7ff000000000780c */ /* 0x000fda0003f05270 */
[----:B------:R-:W-:Y:S05]  /*1580*/  @!P0 BRA P1, `(.L_x_23) ;  /* 0x0000000000748947 */ /* 0x000fea0000800000 */
[----:B------:R-:W-:Y:S01]  /*1590*/  UMOV UR4, 0x6dc9c883 ;  /* 0x6dc9c88300047882 */ /* 0x000fe20000000000 */
[----:B------:R-:W-:Y:S01]  /*15a0*/  UMOV UR5, 0x3fe45f30 ;  /* 0x3fe45f3000057882 */ /* 0x000fe20000000000 */
[C---:B------:R-:W-:Y:S01]  /*15b0*/  DSETP.GE.AND P0, PT, |R10|.reuse, 2.14748364800000000000e+09, PT ;  /* 0x41e000000a00742a */ /* 0x040fe20003f06200 */
[----:B------:R-:W-:Y:S01]  /*15c0*/  BSSY.RECONVERGENT B2, `(.L_x_24) ;  /* 0x0000017000027945 */ /* 0x000fe20003800200 */
[----:B------:R-:W-:Y:S01]  /*15d0*/  DMUL R12, R10, UR4 ;  /* 0x000000040a0c7c28 */ /* 0x000fe20008000000 */
[----:B------:R-:W-:Y:S01]  /*15e0*/  UMOV UR4, 0x54442d18 ;  /* 0x54442d1800047882 */ /* 0x000fe20000000000 */
[----:B------:R-:W-:-:S04]  /*15f0*/  UMOV UR5, 0x3ff921fb ;  /* 0x3ff921fb00057882 */ /* 0x000fc80000000000 */
[----:B------:R-:W0:Y:S08]  /*1600*/  F2I.F64 R0, R12 ;  /* 0x0000000c00007311 */ /* 0x000e300000301100 */
[----:B0-----:R-:W0:Y:S01]  /*1610*/  I2F.F64 R14, R0 ;  /* 0x00000000000e7312 */ /* 0x001e220000201c00 */
[----:B------:R1:W-:Y:S01]  /*1620*/  STL [R1], R0 ;  /* 0x0000000001007387 */ /* 0x0003e20000100800 */
[----:B0-----:R-:W-:Y:S01]  /*1630*/  DFMA R6, -R14, UR4, R10 ;  /* 0x000000040e067c2b */ /* 0x001fe2000800010a */
[----:B------:R-:W-:Y:S01]  /*1640*/  UMOV UR4, 0x33145c00 ;  /* 0x33145c0000047882 */ /* 0x000fe20000000000 */
[----:B------:R-:W-:-:S06]  /*1650*/  UMOV UR5, 0x3c91a626 ;  /* 0x3c91a62600057882 */ /* 0x000fcc0000000000 */
[----:B------:R-:W-:Y:S01]  /*1660*/  DFMA R6, -R14, UR4, R6 ;  /* 0x000000040e067c2b */ /* 0x000fe20008000106 */
[----:B------:R-:W-:Y:S01]  /*1670*/  UMOV UR4, 0x252049c0 ;  /* 0x252049c000047882 */ /* 0x000fe20000000000 */
[----:B------:R-:W-:-:S06]  /*1680*/  UMOV UR5, 0x397b839a ;  /* 0x397b839a00057882 */ /* 0x000fcc0000000000 */
[----:B------:R-:W-:Y:S01]  /*1690*/  DFMA R6, -R14, UR4, R6 ;  /* 0x000000040e067c2b */ /* 0x000fe20008000106 */
[----:B-1----:R-:W-:Y:S10]  /*16a0*/  @!P0 BRA `(.L_x_25) ;  /* 0x0000000000208947 */ /* 0x002ff40003800000 */
[----:B------:R-:W-:Y:S01]  /*16b0*/  BSSY.RECONVERGENT B3, `(.L_x_26) ;  /* 0x0000004000037945 */ /* 0x000fe20003800200 */
[----:B------:R-:W-:Y:S01]  /*16c0*/  IMAD.MOV.U32 R0, RZ, RZ, R11 ;  /* 0x000000ffff007224 */ /* 0x000fe200078e000b */
[----:B------:R-:W-:-:S07]  /*16d0*/  MOV R6, 0x16f0 ;  /* 0x000016f000067802 */ /* 0x000fce0000000f00 */
[----:B------:R-:W-:Y:S05]  /*16e0*/  CALL.REL.NOINC `($eigenValsBatchKernel$__internal_trig_reduction_slowpathd) ;  /* 0x0000001800c07944 */ /* 0x000fea0003c00000 */
[----:B------:R-:W-:Y:S05]  /*16f0*/  BSYNC.RECONVERGENT B3 ;  /* 0x0000000000037941 */ /* 0x000fea0003800200 */
.L_x_26:
[----:B------:R0:W5:Y:S01]  /*1700*/  LDL R0, [R1] ;  /* 0x0000000001007983 */ /* 0x0001620000100800 */
[----:B------:R-:W-:Y:S02]  /*1710*/  IMAD.MOV.U32 R6, RZ, RZ, R14 ;  /* 0x000000ffff067224 */ /* 0x000fe400078e000e */
[----:B------:R-:W-:-:S07]  /*1720*/  IMAD.MOV.U32 R7, RZ, RZ, R15 ;  /* 0x000000ffff077224 */ /* 0x000fce00078e000f */
.L_x_25:
[----:B------:R-:W-:Y:S05]  /*1730*/  BSYNC.RECONVERGENT B2 ;  /* 0x0000000000027941 */ /* 0x000fea0003800200 */
.L_x_24:
[----:B-----5:R-:W-:Y:S01]  /*1740*/  VIADD R0, R0, 0x1 ;  /* 0x0000000100007836 */ /* 0x020fe20000000000 */
[----:B------:R-:W-:Y:S06]  /*1750*/  BRA `(.L_x_27) ;  /* 0x0000000000087947 */ /* 0x000fec0003800000 */
.L_x_23:
[----:B------:R-:W-:Y:S01]  /*1760*/  DMUL R6, RZ, R10 ;  /* 0x0000000aff067228 */ /* 0x000fe20000000000 */
[----:B------:R-:W-:-:S10]  /*1770*/  MOV R0, 0x1 ;  /* 0x0000000100007802 */ /* 0x000fd40000000f00 */
.L_x_27:
[----:B------:R-:W-:Y:S05]  /*1780*/  BSYNC.RECONVERGENT B1 ;  /* 0x0000000000017941 */ /* 0x000fea0003800200 */
.L_x_22:
[----:B------:R-:W1:Y:S01]  /*1790*/  LDC.64 R26, c[0x4][RZ] ;  /* 0x01000000ff1a7b82 */ /* 0x000e620000000a00 */
[----:B------:R-:W-:-:S05]  /*17a0*/  IMAD.SHL.U32 R9, R0, 0x8, RZ ;  /* 0x0000000800097824 */ /* 0x000fca00078e00ff */
[----:B------:R-:W-:-:S05]  /*17b0*/  LOP3.LUT R9, R9, 0x8, RZ, 0xc0, !PT ;  /* 0x0000000809097812 */ /* 0x000fca00078ec0ff */
[----:B-1----:R-:W-:-:S05]  /*17c0*/  IMAD.WIDE R26, R9, 0x8, R26 ;  /* 0x00000008091a7825 */ /* 0x002fca00078e021a */
[----:B------:R-:W2:Y:S04]  /*17d0*/  LDG.E.64.CONSTANT R14, desc[UR6][R26.64+0x8] ;  /* 0x000008061a0e7981 */ /* 0x000ea8000c1e9b00 */
[----:B------:R-:W3:Y:S04]  /*17e0*/  LDG.E.64.CONSTANT R24, desc[UR6][R26.64+0x10] ;  /* 0x000010061a187981 */ /* 0x000ee8000c1e9b00 */
[----:B------:R-:W4:Y:S01]  /*17f0*/  LDG.E.64.CONSTANT R22, desc[UR6][R26.64+0x18] ;  /* 0x000018061a167981 */ /* 0x000f22000c1e9b00 */
[----:B------:R-:W-:-:S03]  /*1800*/  R2P PR, R0, 0x3 ;  /* 0x0000000300007804 */ /* 0x000fc60000000000 */
[----:B------:R-:W5:Y:S01]  /*1810*/  LDG.E.64.CONSTANT R10, desc[UR6][R26.64+0x20] ;  /* 0x000020061a0a7981 */ /* 0x000f62000c1e9b00 */
[----:B------:R-:W-:Y:S01]  /*1820*/  IMAD.MOV.U32 R28, RZ, RZ, 0x79785eba ;  /* 0x79785ebaff1c7424 */ /* 0x000fe200078e00ff */
[----:B------:R-:W-:Y:S01]  /*1830*/  DMUL R12, R6, R6 ;  /* 0x00000006060c7228 */ /* 0x000fe20000000000 */
[----:B------:R-:W-:Y:S01]  /*1840*/  IMAD.MOV.U32 R0, RZ, RZ, 0x3de5db65 ;  /* 0x3de5db65ff007424 */ /* 0x000fe200078e00ff */
[----:B------:R-:W5:Y:S02]  /*1850*/  LDG.E.64.CONSTANT R20, desc[UR6][R26.64+0x30] ;  /* 0x000030061a147981 */ /* 0x000f64000c1e9b00 */
[----:B------:R-:W-:Y:S02]  /*1860*/  FSEL R28, -R28, 4.2945490664224492434e-19, !P0 ;  /* 0x20fd81641c1c7808 */ /* 0x000fe40004000100 */
[----:B------:R-:W-:-:S06]  /*1870*/  FSEL R29, R0, -0.082518599927425384521, !P0 ;  /* 0xbda8ff83001d7808 */ /* 0x000fcc0004000000 */
[C---:B--2---:R-:W-:Y:S01]  /*1880*/  DFMA R28, R12.reuse, R28, R14 ;  /* 0x0000001c0c1c722b */ /* 0x044fe2000000000e */
[----:B------:R-:W2:Y:S07]  /*1890*/  LDG.E.64.CONSTANT R14, desc[UR6][R26.64+0x28] ;  /* 0x000028061a0e7981 */ /* 0x000eae000c1e9b00 */
[----:B---3--:R-:W-:Y:S01]  /*18a0*/  DFMA R28, R12, R28, R24 ;  /* 0x0000001c0c1c722b */ /* 0x008fe20000000018 */
[----:B------:R-:W1:Y:S01]  /*18b0*/  MUFU.RCP64H R25, 3 ;  /* 0x4008000000197908 */ /* 0x000e620000001800 */
[----:B------:R-:W-:-:S06]  /*18c0*/  IMAD.MOV.U32 R24, RZ, RZ, 0x1 ;  /* 0x00000001ff187424 */ /* 0x000fcc00078e00ff */
[----:B----4-:R-:W-:Y:S01]  /*18d0*/  DFMA R28, R12, R28, R22 ;  /* 0x0000001c0c1c722b */ /* 0x010fe20000000016 */
[----:B------:R-:W-:Y:S02]  /*18e0*/  IMAD.MOV.U32 R22, RZ, RZ, 0x0 ;  /* 0x00000000ff167424 */ /* 0x000fe400078e00ff */
[----:B------:R-:W-:-:S05]  /*18f0*/  IMAD.MOV.U32 R23, RZ, RZ, 0x40080000 ;  /* 0x40080000ff177424 */ /* 0x000fca00078e00ff */
[----:B-----5:R-:W-:Y:S02]  /*1900*/  DFMA R10, R12, R28, R10 ;  /* 0x0000001c0c0a722b */ /* 0x020fe4000000000a */
[----:B-1----:R-:W-:-:S08]  /*1910*/  DFMA R28, R24, -R22, 1 ;  /* 0x3ff00000181c742b */ /* 0x002fd00000000816 */
[----:B------:R-:W-:-:S08]  /*1920*/  DFMA R28, R28, R28, R28 ;  /* 0x0000001c1c1c722b */ /* 0x000fd0000000001c */
[----:B------:R-:W-:Y:S01]  /*1930*/  DFMA R24, R24, R28, R24 ;  /* 0x0000001c1818722b */ /* 0x000fe20000000018 */
[----:B------:R-:W-:Y:S01]  /*1940*/  UMOV UR4, 0x54442d18 ;  /* 0x54442d1800047882 */ /* 0x000fe20000000000 */
[----:B------:R-:W-:-:S06]  /*1950*/  UMOV UR5, 0x401921fb ;  /* 0x401921fb00057882 */ /* 0x000fcc0000000000 */
[----:B------:R-:W-:-:S08]  /*1960*/  DFMA R22, R24, -R22, 1 ;  /* 0x3ff000001816742b */ /* 0x000fd00000000816 */
[----:B------:R-:W-:Y:S01]  /*1970*/  DFMA R22, R24, R22, R24 ;  /* 0x000000161816722b */ /* 0x000fe20000000018 */
[----:B------:R-:W-:Y:S01]  /*1980*/  BSSY.RECONVERGENT B1, `(.L_x_28) ;  /* 0x0000018000017945 */ /* 0x000fe20003800200 */
[----:B--2---:R-:W-:-:S08]  /*1990*/  DFMA R10, R12, R10, R14 ;  /* 0x0000000a0c0a722b */ /* 0x004fd0000000000e */
[----:B------:R-:W-:-:S08]  /*19a0*/  DFMA R20, R12, R10, R20 ;  /* 0x0000000a0c14722b */ /* 0x000fd00000000014 */
[----:B------:R-:W-:Y:S02]  /*19b0*/  DFMA R10, R20, R6, R6 ;  /* 0x00000006140a722b */ /* 0x000fe40000000006 */
[----:B------:R-:W-:Y:S02]  /*19c0*/  DADD R6, R4, UR4 ;  /* 0x0000000404067e29 */ /* 0x000fe40008000000 */
[----:B------:R-:W-:-:S06]  /*19d0*/  @P0 DFMA R10, R12, R20, 1 ;  /* 0x3ff000000c0a042b */ /* 0x000fcc0000000014 */
[----:B------:R-:W-:Y:S02]  /*19e0*/  DMUL R14, R22, R6 ;  /* 0x00000006160e7228 */ /* 0x000fe40000000000 */
[----:B------:R-:W-:-:S06]  /*19f0*/  @P1 DFMA R10, R10, -1, RZ ;  /* 0xbff000000a0a182b */ /* 0x000fcc00000000ff */
[----:B------:R-:W-:Y:S02]  /*1a00*/  DFMA R20, R14, -3, R6 ;  /* 0xc00800000e14782b */ /* 0x000fe40000000006 */
[----:B------:R-:W-:-:S06]  /*1a10*/  DFMA R12, R16, R10, R2 ;  /* 0x0000000a100c722b */ /* 0x000fcc0000000002 */
[----:B------:R-:W-:Y:S01]  /*1a20*/  DFMA R10, R22, R20, R14 ;  /* 0x00000014160a722b */ /* 0x000fe2000000000e */
[----:B------:R1:W-:Y:S01]  /*1a30*/  STG.E.64 desc[UR6][R18.64], R12 ;  /* 0x0000000c12007986 */ /* 0x0003e2000c101b06 */
[----:B------:R-:W-:-:S08]  /*1a40*/  FSETP.GEU.AND P1, PT, |R7|, 6.5827683646048100446e-37, PT ;  /* 0x036000000700780b */ /* 0x000fd00003f2e200 */
[----:B------:R-:W-:-:S05]  /*1a50*/  FFMA R0, RZ, 2.125, R11 ;  /* 0x40080000ff007823 */ /* 0x000fca000000000b */
[----:B------:R-:W-:-:S13]  /*1a60*/  FSETP.GT.AND P0, PT, |R0|, 1.469367938527859385e-39, PT ;  /* 0x001000000000780b */ /* 0x000fda0003f04200 */
[----:B-1----:R-:W-:Y:S05]  /*1a70*/  @P0 BRA P1, `(.L_x_29) ;  /* 0x0000000000200947 */ /* 0x002fea0000800000 */
[----:B------:R-:W-:Y:S01]  /*1a80*/  IMAD.MOV.U32 R10, RZ, RZ, R6 ;  /* 0x000000ffff0a7224 */ /* 0x000fe200078e0006 */
[----:B------:R-:W-:Y:S01]  /*1a90*/  MOV R12, RZ ;  /* 0x000000ff000c7202 */ /* 0x000fe20000000f00 */
[----:B------:R-:W-:Y:S01]  /*1aa0*/  IMAD.MOV.U32 R11, RZ, RZ, R7 ;  /* 0x000000ffff0b7224 */ /* 0x000fe200078e0007 */
[----:B------:R-:W-:Y:S01]  /*1ab0*/  MOV R0, 0x1ae0 ;  /* 0x00001ae000007802 */ /* 0x000fe20000000f00 */
[----:B------:R-:W-:-:S07]  /*1ac0*/  IMAD.MOV.U32 R13, RZ, RZ, 0x40080000 ;  /* 0x40080000ff0d7424 */ /* 0x000fce00078e00ff */
[----:B0-----:R-:W-:Y:S05]  /*1ad0*/  CALL.REL.NOINC `($__internal_0_$__cuda_sm20_div_rn_f64_full) ;  /* 0x0000000c00a47944 */ /* 0x001fea0003c00000 */
[----:B------:R-:W-:Y:S02]  /*1ae0*/  IMAD.MOV.U32 R10, RZ, RZ, R30 ;  /* 0x000000ffff0a7224 */ /* 0x000fe400078e001e */
[----:B------:R-:W-:-:S07]  /*1af0*/  IMAD.MOV.U32 R11, RZ, RZ, R31 ;  /* 0x000000ffff0b7224 */ /* 0x000fce00078e001f */
.L_x_29:
[----:B------:R-:W-:Y:S05]  /*1b00*/  BSYNC.RECONVERGENT B1 ;  /* 0x0000000000017941 */ /* 0x000fea0003800200 */
.L_x_28:
        /* <DEDUP_REMOVED lines=12> */
[----:B------:R-:W1:Y:S08]  /*1bd0*/  F2I.F64 R0, R12 ;  /* 0x0000000c00007311 */ /* 0x000e700000301100 */
[----:B-1----:R-:W1:Y:S01]  /*1be0*/  I2F.F64 R14, R0 ;  /* 0x00000000000e7312 */ /* 0x002e620000201c00 */
[----:B------:R2:W-:Y:S01]  /*1bf0*/  STL [R1], R0 ;  /* 0x0000000001007387 */ /* 0x0005e20000100800 */
[----:B-1----:R-:W-:Y:S01]  /*1c00*/  DFMA R6, -R14, UR4, R10 ;  /* 0x000000040e067c2b */ /* 0x002fe2000800010a */
[----:B------:R-:W-:Y:S01]  /*1c10*/  UMOV UR4, 0x33145c00 ;  /* 0x33145c0000047882 */ /* 0x000fe20000000000 */
[----:B------:R-:W-:-:S06]  /*1c20*/  UMOV UR5, 0x3c91a626 ;  /* 0x3c91a62600057882 */ /* 0x000fcc0000000000 */
[----:B------:R-:W-:Y:S01]  /*1c30*/  DFMA R6, -R14, UR4, R6 ;  /* 0x000000040e067c2b */ /* 0x000fe20008000106 */
[----:B------:R-:W-:Y:S01]  /*1c40*/  UMOV UR4, 0x252049c0 ;  /* 0x252049c000047882 */ /* 0x000fe20000000000 */
[----:B------:R-:W-:-:S06]  /*1c50*/  UMOV UR5, 0x397b839a ;  /* 0x397b839a00057882 */ /* 0x000fcc0000000000 */
[----:B------:R-:W-:Y:S01]  /*1c60*/  DFMA R6, -R14, UR4, R6 ;  /* 0x000000040e067c2b */ /* 0x000fe20008000106 */
[----:B--2---:R-:W-:Y:S10]  /*1c70*/  @!P0 BRA `(.L_x_33) ;  /* 0x0000000000208947 */ /* 0x004ff40003800000 */
[----:B------:R-:W-:Y:S01]  /*1c80*/  BSSY.RECONVERGENT B3, `(.L_x_34) ;  /* 0x0000004000037945 */ /* 0x000fe20003800200 */
[----:B------:R-:W-:Y:S01]  /*1c90*/  IMAD.MOV.U32 R0, RZ, RZ, R11 ;  /* 0x000000ffff007224 */ /* 0x000fe200078e000b */
[----:B------:R-:W-:-:S07]  /*1ca0*/  MOV R6, 0x1cc0 ;  /* 0x00001cc000067802 */ /* 0x000fce0000000f00 */
[----:B0-----:R-:W-:Y:S05]  /*1cb0*/  CALL.REL.NOINC `($eigenValsBatchKernel$__internal_trig_reduction_slowpathd) ;  /* 0x00000014004c7944 */ /* 0x001fea0003c00000 */
[----:B------:R-:W-:Y:S05]  /*1cc0*/  BSYNC.RECONVERGENT B3 ;  /* 0x0000000000037941 */ /* 0x000fea0003800200 */
.L_x_34:
[----:B------:R1:W5:Y:S01]  /*1cd0*/  LDL R0, [R1] ;  /* 0x0000000001007983 */ /* 0x0003620000100800 */
[----:B------:R-:W-:Y:S02]  /*1ce0*/  IMAD.MOV.U32 R6, RZ, RZ, R14 ;  /* 0x000000ffff067224 */ /* 0x000fe400078e000e */
[----:B------:R-:W-:-:S07]  /*1cf0*/  IMAD.MOV.U32 R7, RZ, RZ, R15 ;  /* 0x000000ffff077224 */ /* 0x000fce00078e000f */
.L_x_33:
[----:B------:R-:W-:Y:S05]  /*1d00*/  BSYNC.RECONVERGENT B2 ;  /* 0x0000000000027941 */ /* 0x000fea0003800200 */
.L_x_32:
[----:B-----5:R-:W-:Y:S01]  /*1d10*/  VIADD R0, R0, 0x1 ;  /* 0x0000000100007836 */ /* 0x020fe20000000000 */
[----:B------:R-:W-:Y:S06]  /*1d20*/  BRA `(.L_x_35) ;  /* 0x0000000000087947 */ /* 0x000fec0003800000 */
.L_x_31:
[----:B------:R-:W-:Y:S01]  /*1d30*/  DMUL R6, RZ, R10 ;  /* 0x0000000aff067228 */ /* 0x000fe20000000000 */
[----:B------:R-:W-:-:S10]  /*1d40*/  IMAD.MOV.U32 R0, RZ, RZ, 0x1 ;  /* 0x00000001ff007424 */ /* 0x000fd400078e00ff */
.L_x_35:
[----:B------:R-:W-:Y:S05]  /*1d50*/  BSYNC.RECONVERGENT B1 ;  /* 0x0000000000017941 */ /* 0x000fea0003800200 */
.L_x_30:
[----:B------:R-:W2:Y:S01]  /*1d60*/  LDC.64 R26, c[0x4][RZ] ;  /* 0x01000000ff1a7b82 */ /* 0x000ea20000000a00 */
[----:B------:R-:W-:-:S04]  /*1d70*/  SHF.L.U32 R9, R0, 0x3, RZ ;  /* 0x0000000300097819 */ /* 0x000fc800000006ff */
[----:B------:R-:W-:-:S05]  /*1d80*/  LOP3.LUT R9, R9, 0x8, RZ, 0xc0, !PT ;  /* 0x0000000809097812 */ /* 0x000fca00078ec0ff */
[----:B--2---:R-:W-:-:S05]  /*1d90*/  IMAD.WIDE R26, R9, 0x8, R26 ;  /* 0x00000008091a7825 */ /* 0x004fca00078e021a */
[----:B------:R-:W2:Y:S04]  /*1da0*/  LDG.E.64.CONSTANT R14, desc[UR6][R26.64+0x8] ;  /* 0x000008061a0e7981 */ /* 0x000ea8000c1e9b00 */
[----:B------:R-:W3:Y:S04]  /*1db0*/  LDG.E.64.CONSTANT R24, desc[UR6][R26.64+0x10] ;  /* 0x000010061a187981 */ /* 0x000ee8000c1e9b00 */
[----:B------:R-:W4:Y:S04]  /*1dc0*/  LDG.E.64.CONSTANT R22, desc[UR6][R26.64+0x18] ;  /* 0x000018061a167981 */ /* 0x000f28000c1e9b00 */
[----:B------:R-:W5:Y:S01]  /*1dd0*/  LDG.E.64.CONSTANT R10, desc[UR6][R26.64+0x20] ;  /* 0x000020061a0a7981 */ /* 0x000f62000c1e9b00 */
[----:B------:R-:W-:Y:S01]  /*1de0*/  R2P PR, R0, 0x3 ;  /* 0x0000000300007804 */ /* 0x000fe20000000000 */
[----:B------:R-:W-:Y:S01]  /*1df0*/  IMAD.MOV.U32 R28, RZ, RZ, 0x79785eba ;  /* 0x79785ebaff1c7424 */ /* 0x000fe200078e00ff */
[----:B------:R-:W-:Y:S01]  /*1e00*/  DMUL R12, R6, R6 ;  /* 0x00000006060c7228 */ /* 0x000fe20000000000 */
[----:B------:R-:W-:Y:S01]  /*1e10*/  IMAD.MOV.U32 R0, RZ, RZ, 0x3de5db65 ;  /* 0x3de5db65ff007424 */ /* 0x000fe200078e00ff */
[----:B------:R-:W5:Y:S02]  /*1e20*/  LDG.E.64.CONSTANT R20, desc[UR6][R26.64+0x30] ;  /* 0x000030061a147981 */ /* 0x000f64000c1e9b00 */
[----:B------:R-:W-:-:S02]  /*1e30*/  FSEL R28, -R28, 4.2945490664224492434e-19, !P0 ;  /* 0x20fd81641c1c7808 */ /* 0x000fc40004000100 */
[----:B------:R-:W-:-:S06]  /*1e40*/  FSEL R29, R0, -0.082518599927425384521, !P0 ;  /* 0xbda8ff83001d7808 */ /* 0x000fcc0004000000 */
[C---:B--2---:R-:W-:Y:S01]  /*1e50*/  DFMA R28, R12.reuse, R28, R14 ;  /* 0x0000001c0c1c722b */ /* 0x044fe2000000000e */
[----:B------:R-:W2:Y:S07]  /*1e60*/  LDG.E.64.CONSTANT R14, desc[UR6][R26.64+0x28] ;  /* 0x000028061a0e7981 */ /* 0x000eae000c1e9b00 */
[----:B---3--:R-:W-:Y:S01]  /*1e70*/  DFMA R28, R12, R28, R24 ;  /* 0x0000001c0c1c722b */ /* 0x008fe20000000018 */
[----:B------:R-:W3:Y:S01]  /*1e80*/  MUFU.RCP64H R25, 3 ;  /* 0x4008000000197908 */ /* 0x000ee20000001800 */
[----:B------:R-:W-:-:S06]  /*1e90*/  IMAD.MOV.U32 R24, RZ, RZ, 0x1 ;  /* 0x00000001ff187424 */ /* 0x000fcc00078e00ff */
[----:B----4-:R-:W-:Y:S01]  /*1ea0*/  DFMA R28, R12, R28, R22 ;  /* 0x0000001c0c1c722b */ /* 0x010fe20000000016 */
[----:B------:R-:W-:Y:S02]  /*1eb0*/  IMAD.MOV.U32 R22, RZ, RZ, 0x0 ;  /* 0x00000000ff167424 */ /* 0x000fe400078e00ff */
[----:B------:R-:W-:-:S05]  /*1ec0*/  IMAD.MOV.U32 R23, RZ, RZ, 0x40080000 ;  /* 0x40080000ff177424 */ /* 0x000fca00078e00ff */
[----:B-----5:R-:W-:Y:S02]  /*1ed0*/  DFMA R10, R12, R28, R10 ;  /* 0x0000001c0c0a722b */ /* 0x020fe4000000000a */
[----:B---3--:R-:W-:-:S08]  /*1ee0*/  DFMA R28, R24, -R22, 1 ;  /* 0x3ff00000181c742b */ /* 0x008fd00000000816 */
        /* <DEDUP_REMOVED lines=8> */
[----:B------:R-:W-:Y:S02]  /*1f70*/  DFMA R20, R12, R10, R20 ;  /* 0x0000000a0c14722b */ /* 0x000fe40000000014 */
[----:B------:R-:W-:-:S06]  /*1f80*/  DADD R10, R4, UR4 ;  /* 0x00000004040a7e29 */ /* 0x000fcc0008000000 */
[----:B------:R-:W-:Y:S02]  /*1f90*/  DFMA R6, R20, R6, R6 ;  /* 0x000000061406722b */ /* 0x000fe40000000006 */
[----:B------:R-:W-:Y:S02]  /*1fa0*/  @P0 DFMA R6, R12, R20, 1 ;  /* 0x3ff000000c06042b */ /* 0x000fe40000000014 */
[----:B------:R-:W-:-:S06]  /*1fb0*/  DMUL R12, R22, R10 ;  /* 0x0000000a160c7228 */ /* 0x000fcc0000000000 */
[----:B------:R-:W-:Y:S02]  /*1fc0*/  @P1 DFMA R6, R6, -1, RZ ;  /* 0xbff000000606182b */ /* 0x000fe400000000ff */
[----:B------:R-:W-:-:S06]  /*1fd0*/  DFMA R14, R12, -3, R10 ;  /* 0xc00800000c0e782b */ /* 0x000fcc000000000a */
[----:B------:R-:W-:Y:S02]  /*1fe0*/  DFMA R4, R16, R6, R2 ;  /* 0x000000061004722b */ /* 0x000fe40000000002 */
[----:B------:R-:W-:-:S05]  /*1ff0*/  DFMA R6, R22, R14, R12 ;  /* 0x0000000e1606722b */ /* 0x000fca000000000c */
[----:B------:R2:W-:Y:S05]  /*2000*/  STG.E.64 desc[UR6][R18.64+0x8], R4 ;  /* 0x0000080412007986 */ /* 0x0005ea000c101b06 */
[----:B------:R-:W-:Y:S01]  /*2010*/  FFMA R0, RZ, 2.125, R7 ;  /* 0x40080000ff007823 */ /* 0x000fe20000000007 */
[----:B------:R-:W-:-:S04]  /*2020*/  FSETP.GEU.AND P1, PT, |R11|, 6.5827683646048100446e-37, PT ;  /* 0x036000000b00780b */ /* 0x000fc80003f2e200 */
[----:B------:R-:W-:-:S13]  /*2030*/  FSETP.GT.AND P0, PT, |R0|, 1.469367938527859385e-39, PT ;  /* 0x001000000000780b */ /* 0x000fda0003f04200 */
[----:B--2---:R-:W-:Y:S05]  /*2040*/  @P0 BRA P1, `(.L_x_37) ;  /* 0x0000000000180947 */ /* 0x004fea0000800000 */
[----:B------:R-:W-:Y:S01]  /*2050*/  IMAD.MOV.U32 R12, RZ, RZ, RZ ;  /* 0x000000ffff0c7224 */ /* 0x000fe200078e00ff */
[----:B------:R-:W-:Y:S01]  /*2060*/  MOV R0, 0x2090 ;  /* 0x0000209000007802 */ /* 0x000fe20000000f00 */
[----:B------:R-:W-:-:S07]  /*2070*/  IMAD.MOV.U32 R13, RZ, RZ, 0x40080000 ;  /* 0x40080000ff0d7424 */ /* 0x000fce00078e00ff */
[----:B01----:R-:W-:Y:S05]  /*2080*/  CALL.REL.NOINC `($__internal_0_$__cuda_sm20_div_rn_f64_full) ;  /* 0x0000000800387944 */ /* 0x003fea0003c00000 */
[----:B------:R-:W-:Y:S01]  /*2090*/  IMAD.MOV.U32 R6, RZ, RZ, R30 ;  /* 0x000000ffff067224 */ /* 0x000fe200078e001e */
[----:B------:R-:W-:-:S07]  /*20a0*/  MOV R7, R31 ;  /* 0x0000001f00077202 */ /* 0x000fce0000000f00 */
.L_x_37:
[----:B------:R-:W-:Y:S05]  /*20b0*/  BSYNC.RECONVERGENT B1 ;  /* 0x0000000000017941 */ /* 0x000fea0003800200 */
.L_x_36:
        /* <DEDUP_REMOVED lines=12> */
[----:B------:R-:W2:Y:S08]  /*2180*/  F2I.F64 R0, R10 ;  /* 0x0000000a00007311 */ /* 0x000eb00000301100 */
[----:B--2---:R-:W2:Y:S01]  /*2190*/  I2F.F64 R12, R0 ;  /* 0x00000000000c7312 */ /* 0x004ea20000201c00 */
[----:B------:R3:W-:Y:S01]  /*21a0*/  STL [R1], R0 ;  /* 0x0000000001007387 */ /* 0x0007e20000100800 */
[----:B--2---:R-:W-:Y:S01]  /*21b0*/  DFMA R4, -R12, UR4, R6 ;  /* 0x000000040c047c2b */ /* 0x004fe20008000106 */
[----:B------:R-:W-:Y:S01]  /*21c0*/  UMOV UR4, 0x33145c00 ;  /* 0x33145c0000047882 */ /* 0x000fe20000000000 */
[----:B------:R-:W-:-:S06]  /*21d0*/  UMOV UR5, 0x3c91a626 ;  /* 0x3c91a62600057882 */ /* 0x000fcc0000000000 */
[----:B------:R-:W-:Y:S01]  /*21e0*/  DFMA R4, -R12, UR4, R4 ;  /* 0x000000040c047c2b */ /* 0x000fe20008000104 */
[----:B------:R-:W-:Y:S01]  /*21f0*/  UMOV UR4, 0x252049c0 ;  /* 0x252049c000047882 */ /* 0x000fe20000000000 */
[----:B------:R-:W-:-:S06]  /*2200*/  UMOV UR5, 0x397b839a ;  /* 0x397b839a00057882 */ /* 0x000fcc0000000000 */
[----:B------:R-:W-:Y:S01]  /*2210*/  DFMA R4, -R12, UR4, R4 ;  /* 0x000000040c047c2b */ /* 0x000fe20008000104 */
[----:B---3--:R-:W-:Y:S10]  /*2220*/  @!P0 BRA `(.L_x_41) ;  /* 0x0000000000248947 */ /* 0x008ff40003800000 */
[----:B------:R-:W-:Y:S01]  /*2230*/  BSSY.RECONVERGENT B3, `(.L_x_42) ;  /* 0x0000005000037945 */ /* 0x000fe20003800200 */
[----:B------:R-:W-:Y:S01]  /*2240*/  IMAD.MOV.U32 R10, RZ, RZ, R6 ;  /* 0x000000ffff0a7224 */ /* 0x000fe200078e0006 */
[----:B------:R-:W-:Y:S01]  /*2250*/  MOV R6, 0x2280 ;  /* 0x0000228000067802 */ /* 0x000fe20000000f00 */
[----:B------:R-:W-:-:S07]  /*2260*/  IMAD.MOV.U32 R0, RZ, RZ, R7 ;  /* 0x000000ffff007224 */ /* 0x000fce00078e0007 */
[----:B01----:R-:W-:Y:S05]  /*2270*/  CALL.REL.NOINC `($eigenValsBatchKernel$__internal_trig_reduction_slowpathd) ;  /* 0x0000000c00dc7944 */ /* 0x003fea0003c00000 */
[----:B------:R-:W-:Y:S05]  /*2280*/  BSYNC.RECONVERGENT B3 ;  /* 0x0000000000037941 */ /* 0x000fea0003800200 */
.L_x_42:
[----:B------:R2:W5:Y:S01]  /*2290*/  LDL R0, [R1] ;  /* 0x0000000001007983 */ /* 0x0005620000100800 */
[----:B------:R-:W-:Y:S02]  /*22a0*/  IMAD.MOV.U32 R4, RZ, RZ, R14 ;  /* 0x000000ffff047224 */ /* 0x000fe400078e000e */
[----:B------:R-:W-:-:S07]  /*22b0*/  IMAD.MOV.U32 R5, RZ, RZ, R15 ;  /* 0x000000ffff057224 */ /* 0x000fce00078e000f */
.L_x_41:
[----:B------:R-:W-:Y:S05]  /*22c0*/  BSYNC.RECONVERGENT B2 ;  /* 0x0000000000027941 */ /* 0x000fea0003800200 */
.L_x_40:
[----:B-----5:R-:W-:Y:S01]  /*22d0*/  VIADD R0, R0, 0x1 ;  /* 0x0000000100007836 */ /* 0x020fe20000000000 */
[----:B------:R-:W-:Y:S06]  /*22e0*/  BRA `(.L_x_43) ;  /* 0x0000000000087947 */ /* 0x000fec0003800000 */
.L_x_39:
[----:B------:R-:W-:Y:S01]  /*22f0*/  DMUL R4, RZ, R6 ;  /* 0x00000006ff047228 */ /* 0x000fe20000000000 */
[----:B------:R-:W-:-:S10]  /*2300*/  IMAD.MOV.U32 R0, RZ, RZ, 0x1 ;  /* 0x00000001ff007424 */ /* 0x000fd400078e00ff */
.L_x_43:
[----:B------:R-:W-:Y:S05]  /*2310*/  BSYNC.RECONVERGENT B1 ;  /* 0x0000000000017941 */ /* 0x000fea0003800200 */
.L_x_38:
[----:B------:R-:W3:Y:S01]  /*2320*/  LDC.64 R26, c[0x4][RZ] ;  /* 0x01000000ff1a7b82 */ /* 0x000ee20000000a00 */
[C---:B------:R-:W-:Y:S01]  /*2330*/  IMAD.SHL.U32 R6, R0.reuse, 0x8, RZ ;  /* 0x0000000800067824 */ /* 0x040fe200078e00ff */
[----:B------:R-:W-:Y:S01]  /*2340*/  R2P PR, R0, 0x3 ;  /* 0x0000000300007804 */ /* 0x000fe20000000000 */
[----:B------:R-:W-:Y:S01]  /*2350*/  IMAD.MOV.U32 R28, RZ, RZ, 0x79785eba ;  /* 0x79785ebaff1c7424 */ /* 0x000fe200078e00ff */
[----:B------:R-:W-:Y:S01]  /*2360*/  DMUL R22, R4, R4 ;  /* 0x0000000404167228 */ /* 0x000fe20000000000 */
[----:B------:R4:W5:Y:S01]  /*2370*/  LDG.E.64 R20, desc[UR6][R18.64+0x8] ;  /* 0x0000080612147981 */ /* 0x000962000c1e1b00 */
[----:B------:R-:W-:-:S05]  /*2380*/  LOP3.LUT R7, R6, 0x8, RZ, 0xc0, !PT ;  /* 0x0000000806077812 */ /* 0x000fca00078ec0ff */
[----:B---3--:R-:W-:-:S05]  /*2390*/  IMAD.WIDE R26, R7, 0x8, R26 ;  /* 0x00000008071a7825 */ /* 0x008fca00078e021a */
[----:B------:R-:W3:Y:S04]  /*23a0*/  LDG.E.64.CONSTANT R14, desc[UR6][R26.64+0x8] ;  /* 0x000008061a0e7981 */ /* 0x000ee8000c1e9b00 */
[----:B------:R-:W2:Y:S04]  /*23b0*/  LDG.E.64.CONSTANT R6, desc[UR6][R26.64+0x10] ;  /* 0x000010061a067981 */ /* 0x000ea8000c1e9b00 */
[----:B------:R-:W4:Y:S04]  /*23c0*/  LDG.E.64.CONSTANT R12, desc[UR6][R26.64+0x18] ;  /* 0x000018061a0c7981 */ /* 0x000f28000c1e9b00 */
[----:B------:R-:W4:Y:S04]  /*23d0*/  LDG.E.64.CONSTANT R10, desc[UR6][R26.64+0x20] ;  /* 0x000020061a0a7981 */ /* 0x000f28000c1e9b00 */
[----:B------:R-:W4:Y:S04]  /*23e0*/  LDG.E.64.CONSTANT R8, desc[UR6][R26.64+0x28] ;  /* 0x000028061a087981 */ /* 0x000f28000c1e9b00 */
[----:B------:R-:W4:Y:S01]  /*23f0*/  LDG.E.64.CONSTANT R24, desc[UR6][R26.64+0x30] ;  /* 0x000030061a187981 */ /* 0x000f22000c1e9b00 */
[----:B------:R-:W-:-:S02]  /*2400*/  MOV R0, 0x3de5db65 ;  /* 0x3de5db6500007802 */ /* 0x000fc40000000f00 */
[----:B------:R-:W-:Y:S02]  /*2410*/  FSEL R28, -R28, 4.2945490664224492434e-19, !P0 ;  /* 0x20fd81641c1c7808 */ /* 0x000fe40004000100 */
[----:B------:R-:W-:-:S06]  /*2420*/  FSEL R29, R0, -0.082518599927425384521, !P0 ;  /* 0xbda8ff83001d7808 */ /* 0x000fcc0004000000 */
[C---:B---3--:R-:W-:Y:S01]  /*2430*/  DFMA R28, R22.reuse, R28, R14 ;  /* 0x0000001c161c722b */ /* 0x048fe2000000000e */
[----:B------:R3:W5:Y:S07]  /*2440*/  LDG.E.64 R14, desc[UR6][R18.64] ;  /* 0x00000006120e7981 */ /* 0x00076e000c1e1b00 */
[----:B--2---:R-:W-:-:S08]  /*2450*/  DFMA R6, R22, R28, R6 ;  /* 0x0000001c1606722b */ /* 0x004fd00000000006 */
[----:B----4-:R-:W-:-:S08]  /*2460*/  DFMA R6, R22, R6, R12 ;  /* 0x000000061606722b */ /* 0x010fd0000000000c */
[----:B------:R-:W-:-:S08]  /*2470*/  DFMA R6, R22, R6, R10 ;  /* 0x000000061606722b */ /* 0x000fd0000000000a */
[----:B------:R-:W-:-:S08]  /*2480*/  DFMA R6, R22, R6, R8 ;  /* 0x000000061606722b */ /* 0x000fd00000000008 */
[----:B------:R-:W-:-:S08]  /*2490*/  DFMA R6, R22, R6, R24 ;  /* 0x000000061606722b */ /* 0x000fd00000000018 */
[----:B------:R-:W-:Y:S02]  /*24a0*/  DFMA R4, R6, R4, R4 ;  /* 0x000000040604722b */ /* 0x000fe40000000004 */
[----:B------:R-:W-:-:S08]  /*24b0*/  @P0 DFMA R4, R22, R6, 1 ;  /* 0x3ff000001604042b */ /* 0x000fd00000000006 */
[----:B------:R-:W-:-:S08]  /*24c0*/  @P1 DFMA R4, R4, -1, RZ ;  /* 0xbff000000404182b */ /* 0x000fd000000000ff */
[----:B------:R-:W-:-:S07]  /*24d0*/  DFMA R16, R16, R4, R2 ;  /* 0x000000041010722b */ /* 0x000fce0000000002 */
[----:B------:R3:W-:Y:S01]  /*24e0*/  STG.E.64 desc[UR6][R18.64+0x10], R16 ;  /* 0x0000101012007986 */ /* 0x0007e2000c101b06 */
[----:B------:R-:W-:Y:S05]  /*24f0*/  BRA `(.L_x_44) ;  /* 0x0000000000cc7947 */ /* 0x000fea0003800000 */
.L_x_13:
[C-C-:B------:R-:W-:Y:S02]  /*2500*/  DADD R14, -R16.reuse, R2.reuse ;  /* 0x00000000100e7229 */ /* 0x140fe40000000102 */
[----:B------:R-:W-:-:S05]  /*2510*/  DFMA R20, R16, 0.5, R2 ;  /* 0x3fe000001014782b */ /* 0x000fca0000000002 */
[----:B------:R0:W-:Y:S04]  /*2520*/  STG.E.64 desc[UR6][R18.64], R14 ;  /* 0x0000000e12007986 */ /* 0x0001e8000c101b06 */
[----:B------:R0:W-:Y:S01]  /*2530*/  STG.E.64 desc[UR6][R18.64+0x8], R20 ;  /* 0x0000081412007986 */ /* 0x0001e2000c101b06 */
[----:B------:R-:W-:Y:S02]  /*2540*/  IMAD.MOV.U32 R16, RZ, RZ, R20 ;  /* 0x000000ffff107224 */ /* 0x000fe400078e0014 */
[----:B------:R-:W-:Y:S01]  /*2550*/  IMAD.MOV.U32 R17, RZ, RZ, R21 ;  /* 0x000000ffff117224 */ /* 0x000fe200078e0015 */
[----:B------:R0:W-:Y:S01]  /*2560*/  STG.E.64 desc[UR6][R18.64+0x10], R20 ;  /* 0x0000101412007986 */ /* 0x0001e2000c101b06 */
[----:B------:R-:W-:Y:S05]  /*2570*/  BRA `(.L_x_44) ;  /* 0x0000000000ac7947 */ /* 0x000fea0003800000 */
.L_x_12:
[C-C-:B------:R-:W-:Y:S02]  /*2580*/  DADD R14, R16.reuse, R2.reuse ;  /* 0x00000000100e7229 */ /* 0x140fe40000000002 */
[----:B------:R-:W-:-:S05]  /*2590*/  DFMA R20, R16, -0.5, R2 ;  /* 0xbfe000001014782b */ /* 0x000fca0000000002 */
[----:B------:R2:W-:Y:S04]  /*25a0*/  STG.E.64 desc[UR6][R18.64], R14 ;  /* 0x0000000e12007986 */ /* 0x0005e8000c101b06 */
[----:B------:R2:W-:Y:S01]  /*25b0*/  STG.E.64 desc[UR6][R18.64+0x8], R20 ;  /* 0x0000081412007986 */ /* 0x0005e2000c101b06 */
[----:B------:R-:W-:Y:S02]  /*25c0*/  IMAD.MOV.U32 R16, RZ, RZ, R20 ;  /* 0x000000ffff107224 */ /* 0x000fe400078e0014 */
[----:B------:R-:W-:Y:S01]  /*25d0*/  IMAD.MOV.U32 R17, RZ, RZ, R21 ;  /* 0x000000ffff117224 */ /* 0x000fe200078e0015 */
[----:B------:R2:W-:Y:S01]  /*25e0*/  STG.E.64 desc[UR6][R18.64+0x10], R20 ;  /* 0x0000101412007986 */ /* 0x0005e2000c101b06 */
[----:B------:R-:W-:Y:S05]  /*25f0*/  BRA `(.L_x_44) ;  /* 0x00000000008c7947 */ /* 0x000fea0003800000 */
.L_x_3:
        /* <DEDUP_REMOVED lines=25> */
.L_x_46:
[----:B------:R-:W-:Y:S05]  /*2790*/  BSYNC.RECONVERGENT B1 ;  /* 0x0000000000017941 */ /* 0x000fea0003800200 */
.L_x_45:
[----:B------:R4:W-:Y:S01]  /*27a0*/  STG.E.64 desc[UR6][R18.64+0x10], R2 ;  /* 0x0000100212007986 */ /* 0x0009e2000c101b06 */
[--C-:B------:R-:W-:Y:S01]  /*27b0*/  IMAD.MOV.U32 R16, RZ, RZ, R2.reuse ;  /* 0x000000ffff107224 */ /* 0x100fe200078e0002 */
[----:B------:R-:W-:Y:S01]  /*27c0*/  MOV R21, R3 ;  /* 0x0000000300157202 */ /* 0x000fe20000000f00 */
[--C-:B------:R-:W-:Y:S01]  /*27d0*/  IMAD.MOV.U32 R17, RZ, RZ, R3.reuse ;  /* 0x000000ffff117224 */ /* 0x100fe200078e0003 */
[----:B------:R4:W-:Y:S01]  /*27e0*/  STG.E.64 desc[UR6][R18.64+0x8], R2 ;  /* 0x0000080212007986 */ /* 0x0009e2000c101b06 */
[--C-:B------:R-:W-:Y:S02]  /*27f0*/  IMAD.MOV.U32 R20, RZ, RZ, R2.reuse ;  /* 0x000000ffff147224 */ /* 0x100fe400078e0002 */
[----:B------:R-:W-:Y:S01]  /*2800*/  IMAD.MOV.U32 R14, RZ, RZ, R2 ;  /* 0x000000ffff0e7224 */ /* 0x000fe200078e0002 */
[----:B------:R4:W-:Y:S01]  /*2810*/  STG.E.64 desc[UR6][R18.64], R2 ;  /* 0x0000000212007986 */ /* 0x0009e2000c101b06 */
[----:B------:R-:W-:-:S07]  /*2820*/  IMAD.MOV.U32 R15, RZ, RZ, R3 ;  /* 0x000000ffff0f7224 */ /* 0x000fce00078e0003 */
.L_x_44:
[----:B------:R-:W-:Y:S05]  /*2830*/  BSYNC.RECONVERGENT B0 ;  /* 0x0000000000007941 */ /* 0x000fea0003800200 */
.L_x_2:
[----:B-----5:R-:W-:Y:S01]  /*2840*/  DSETP.GEU.AND P0, PT, R14, R20, PT ;  /* 0x000000140e00722a */ /* 0x020fe20003f0e000 */
[----:B----4-:R-:W-:Y:S02]  /*2850*/  IMAD.MOV.U32 R2, RZ, RZ, R20 ;  /* 0x000000ffff027224 */ /* 0x010fe400078e0014 */
[----:B------:R-:W-:-:S11]  /*2860*/  IMAD.MOV.U32 R3, RZ, RZ, R21 ;  /* 0x000000ffff037224 */ /* 0x000fd600078e0015 */
[----:B------:R0:W-:Y:S01]  /*2870*/  @!P0 STG.E.64 desc[UR6][R18.64+0x8], R14 ;  /* 0x0000080e12008986 */ /* 0x0001e2000c101b06 */
[----:B------:R-:W-:Y:S02]  /*2880*/  @!P0 IMAD.MOV.U32 R2, RZ, RZ, R14 ;  /* 0x000000ffff028224 */ /* 0x000fe400078e000e */
[----:B------:R-:W-:Y:S01]  /*2890*/  @!P0 IMAD.MOV.U32 R3, RZ, RZ, R15 ;  /* 0x000000ffff038224 */ /* 0x000fe200078e000f */
[----:B------:R-:W-:Y:S01]  /*28a0*/  @!P0 STG.E.64 desc[UR6][R18.64], R20 ;  /* 0x0000001412008986 */ /* 0x000fe2000c101b06 */
[----:B0-2---:R-:W-:Y:S01]  /*28b0*/  @!P0 IMAD.MOV.U32 R14, RZ, RZ, R20 ;  /* 0x000000ffff0e8224 */ /* 0x005fe200078e0014 */
[----:B------:R-:W-:-:S06]  /*28c0*/  @!P0 MOV R15, R21 ;  /* 0x00000015000f8202 */ /* 0x000fcc0000000f00 */
[----:B------:R-:W-:-:S14]  /*28d0*/  DSETP.GEU.AND P1, PT, R14, R16, PT ;  /* 0x000000100e00722a */ /* 0x000fdc0003f2e000 */
[----:B------:R3:W-:Y:S04]  /*28e0*/  @!P1 STG.E.64 desc[UR6][R18.64], R16 ;  /* 0x0000001012009986 */ /* 0x0007e8000c101b06 */
[----:B------:R0:W-:Y:S01]  /*28f0*/  @!P1 STG.E.64 desc[UR6][R18.64+0x10], R14 ;  /* 0x0000100e12009986 */ /* 0x0001e2000c101b06 */
[----:B---3--:R-:W-:Y:S02]  /*2900*/  @!P1 IMAD.MOV.U32 R16, RZ, RZ, R14 ;  /* 0x000000ffff109224 */ /* 0x008fe400078e000e */
[----:B------:R-:W-:-:S06]  /*2910*/  @!P1 IMAD.MOV.U32 R17, RZ, RZ, R15 ;  /* 0x000000ffff119224 */ /* 0x000fcc00078e000f */
[----:B------:R-:W-:-:S14]  /*2920*/  DSETP.GEU.AND P0, PT, R2, R16, PT ;  /* 0x000000100200722a */ /* 0x000fdc0003f0e000 */
[----:B0-----:R-:W-:Y:S05]  /*2930*/  @P0 EXIT ;  /* 0x000000000000094d */ /* 0x001fea0003800000 */
[----:B------:R-:W-:Y:S04]  /*2940*/  STG.E.64 desc[UR6][R18.64+0x8], R16 ;  /* 0x0000081012007986 */ /* 0x000fe8000c101b06 */
[----:B------:R-:W-:Y:S01]  /*2950*/  STG.E.64 desc[UR6][R18.64+0x10], R2 ;  /* 0x0000100212007986 */ /* 0x000fe2000c101b06 */
[----:B------:R-:W-:Y:S05]  /*2960*/  EXIT ;  /* 0x000000000000794d */ /* 0x000fea0003800000 */
        .weak           $__internal_0_$__cuda_sm20_div_rn_f64_full
        .type           $__internal_0_$__cuda_sm20_div_rn_f64_full,@function
        .size           $__internal_0_$__cuda_sm20_div_rn_f64_full,($__internal_1_$__cuda_sm20_dsqrt_rn_f64_mediumpath_v1 - $__internal_0_$__cuda_sm20_div_rn_f64_full)
$__internal_0_$__cuda_sm20_div_rn_f64_full:
[C---:B------:R-:W-:Y:S01]  /*2970*/  FSETP.GEU.AND P0, PT, |R13|.reuse, 1.469367938527859385e-39, PT ;  /* 0x001000000d00780b */ /* 0x040fe20003f0e200 */
[----:B------:R-:W-:Y:S01]  /*2980*/  IMAD.MOV.U32 R30, RZ, RZ, 0x1 ;  /* 0x00000001ff1e7424 */ /* 0x000fe200078e00ff */
[----:B------:R-:W-:Y:S01]  /*2990*/  LOP3.LUT R14, R13, 0x800fffff, RZ, 0xc0, !PT ;  /* 0x800fffff0d0e7812 */ /* 0x000fe200078ec0ff */
[----:B------:R-:W-:Y:S01]  /*29a0*/  IMAD.MOV.U32 R26, RZ, RZ, 0x1ca00000 ;  /* 0x1ca00000ff1a7424 */ /* 0x000fe200078e00ff */
[C---:B------:R-:W-:Y:S01]  /*29b0*/  FSETP.GEU.AND P2, PT, |R11|.reuse, 1.469367938527859385e-39, PT ;  /* 0x001000000b00780b */ /* 0x040fe20003f4e200 */
[----:B------:R-:W-:Y:S01]  /*29c0*/  BSSY.RECONVERGENT B2, `(.L_x_47) ;  /* 0x0000052000027945 */ /* 0x000fe20003800200 */
[----:B------:R-:W-:Y:S01]  /*29d0*/  LOP3.LUT R15, R14, 0x3ff00000, RZ, 0xfc, !PT ;  /* 0x3ff000000e0f7812 */ /* 0x000fe200078efcff */
[----:B------:R-:W-:Y:S01]  /*29e0*/  IMAD.MOV.U32 R14, RZ, RZ, R12 ;  /* 0x000000ffff0e7224 */ /* 0x000fe200078e000c */
[----:B------:R-:W-:Y:S02]  /*29f0*/  LOP3.LUT R9, R11, 0x7ff00000, RZ, 0xc0, !PT ;  /* 0x7ff000000b097812 */ /* 0x000fe400078ec0ff */
[----:B------:R-:W-:-:S02]  /*2a00*/  LOP3.LUT R28, R13, 0x7ff00000, RZ, 0xc0, !PT ;  /* 0x7ff000000d1c7812 */ /* 0x000fc400078ec0ff */
[----:B------:R-:W-:Y:S01]  /*2a10*/  MOV R27, R9 ;  /* 0x00000009001b7202 */ /* 0x000fe20000000f00 */
[----:B------:R-:W-:Y:S01]  /*2a20*/  @!P0 DMUL R14, R12, 8.98846567431157953865e+307 ;  /* 0x7fe000000c0e8828 */ /* 0x000fe20000000000 */
[----:B------:R-:W-:-:S03]  /*2a30*/  ISETP.GE.U32.AND P1, PT, R9, R28, PT ;  /* 0x0000001c0900720c */ /* 0x000fc60003f26070 */
[----:B------:R-:W-:Y:S02]  /*2a40*/  @!P2 LOP3.LUT R22, R13, 0x7ff00000, RZ, 0xc0, !PT ;  /* 0x7ff000000d16a812 */ /* 0x000fe400078ec0ff */
[----:B------:R-:W0:Y:S01]  /*2a50*/  MUFU.RCP64H R31, R15 ;  /* 0x0000000f001f7308 */ /* 0x000e220000001800 */
[C---:B------:R-:W-:Y:S02]  /*2a60*/  SEL R23, R26.reuse, 0x63400000, !P1 ;  /* 0x634000001a177807 */ /* 0x040fe40004800000 */
[----:B------:R-:W-:Y:S02]  /*2a70*/  @!P2 ISETP.GE.U32.AND P3, PT, R9, R22, PT ;  /* 0x000000160900a20c */ /* 0x000fe40003f66070 */
[----:B------:R-:W-:Y:S02]  /*2a80*/  LOP3.LUT R23, R23, 0x800fffff, R11, 0xf8, !PT ;  /* 0x800fffff17177812 */ /* 0x000fe400078ef80b */
[----:B------:R-:W-:Y:S02]  /*2a90*/  @!P2 SEL R22, R26, 0x63400000, !P3 ;  /* 0x634000001a16a807 */ /* 0x000fe40005800000 */
[----:B------:R-:W-:-:S02]  /*2aa0*/  @!P0 LOP3.LUT R28, R15, 0x7ff00000, RZ, 0xc0, !PT ;  /* 0x7ff000000f1c8812 */ /* 0x000fc400078ec0ff */
[----:B------:R-:W-:Y:S01]  /*2ab0*/  @!P2 LOP3.LUT R22, R22, 0x80000000, R11, 0xf8, !PT ;  /* 0x800000001616a812 */ /* 0x000fe200078ef80b */
[----:B0-----:R-:W-:-:S08]  /*2ac0*/  DFMA R24, R30, -R14, 1 ;  /* 0x3ff000001e18742b */ /* 0x001fd0000000080e */
[----:B------:R-:W-:-:S08]  /*2ad0*/  DFMA R24, R24, R24, R24 ;  /* 0x000000181818722b */ /* 0x000fd00000000018 */
[----:B------:R-:W-:Y:S01]  /*2ae0*/  DFMA R24, R30, R24, R30 ;  /* 0x000000181e18722b */ /* 0x000fe2000000001e */
[----:B------:R-:W-:Y:S01]  /*2af0*/  @!P2 LOP3.LUT R31, R22, 0x100000, RZ, 0xfc, !PT ;  /* 0x00100000161fa812 */ /* 0x000fe200078efcff */
[----:B------:R-:W-:Y:S02]  /*2b00*/  IMAD.MOV.U32 R22, RZ, RZ, R10 ;  /* 0x000000ffff167224 */ /* 0x000fe400078e000a */
[----:B------:R-:W-:-:S04]  /*2b10*/  @!P2 IMAD.MOV.U32 R30, RZ, RZ, RZ ;  /* 0x000000ffff1ea224 */ /* 0x000fc800078e00ff */
[----:B------:R-:W-:Y:S02]  /*2b20*/  DFMA R32, R24, -R14, 1 ;  /* 0x3ff000001820742b */ /* 0x000fe4000000080e */
[----:B------:R-:W-:-:S06]  /*2b30*/  @!P2 DFMA R22, R22, 2, -R30 ;  /* 0x400000001616a82b */ /* 0x000fcc000000081e */
[----:B------:R-:W-:-:S04]  /*2b40*/  DFMA R32, R24, R32, R24 ;  /* 0x000000201820722b */ /* 0x000fc80000000018 */
[----:B------:R-:W-:-:S04]  /*2b50*/  @!P2 LOP3.LUT R27, R23, 0x7ff00000, RZ, 0xc0, !PT ;  /* 0x7ff00000171ba812 */ /* 0x000fc800078ec0ff */
[----:B------:R-:W-:Y:S01]  /*2b60*/  DMUL R30, R32, R22 ;  /* 0x00000016201e7228 */ /* 0x000fe20000000000 */
[----:B------:R-:W-:-:S05]  /*2b70*/  VIADD R29, R27, 0xffffffff ;  /* 0xffffffff1b1d7836 */ /* 0x000fca0000000000 */
[----:B------:R-:W-:Y:S01]  /*2b80*/  ISETP.GT.U32.AND P0, PT, R29, 0x7feffffe, PT ;  /* 0x7feffffe1d00780c */ /* 0x000fe20003f04070 */
[----:B------:R-:W-:Y:S01]  /*2b90*/  VIADD R29, R28, 0xffffffff ;  /* 0xffffffff1c1d7836 */ /* 0x000fe20000000000 */
[----:B------:R-:W-:-:S04]  /*2ba0*/  DFMA R24, R30, -R14, R22 ;  /* 0x8000000e1e18722b */ /* 0x000fc80000000016 */
[----:B------:R-:W-:-:S04]  /*2bb0*/  ISETP.GT.U32.OR P0, PT, R29, 0x7feffffe, P0 ;  /* 0x7feffffe1d00780c */ /* 0x000fc80000704470 */
[----:B------:R-:W-:-:S09]  /*2bc0*/  DFMA R24, R32, R24, R30 ;  /* 0x000000182018722b */ /* 0x000fd2000000001e */
[----:B------:R-:W-:Y:S05]  /*2bd0*/  @P0 BRA `(.L_x_48) ;  /* 0x00000000006c0947 */ /* 0x000fea0003800000 */
[----:B------:R-:W-:-:S04]  /*2be0*/  LOP3.LUT R10, R13, 0x7ff00000, RZ, 0xc0, !PT ;  /* 0x7ff000000d0a7812 */ /* 0x000fc800078ec0ff */
[CC--:B------:R-:W-:Y:S02]  /*2bf0*/  VIADDMNMX R11, R9.reuse, -R10.reuse, 0xb9600000, !PT ;  /* 0xb9600000090b7446 */ /* 0x0c0fe4000780090a */
[----:B------:R-:W-:Y:S02]  /*2c00*/  ISETP.GE.U32.AND P0, PT, R9, R10, PT ;  /* 0x0000000a0900720c */ /* 0x000fe40003f06070 */
[----:B------:R-:W-:Y:S02]  /*2c10*/  VIMNMX R11, PT, PT, R11, 0x46a00000, PT ;  /* 0x46a000000b0b7848 */ /* 0x000fe40003fe0100 */
[----:B------:R-:W-:-:S05]  /*2c20*/  SEL R26, R26, 0x63400000, !P0 ;  /* 0x634000001a1a7807 */ /* 0x000fca0004000000 */
[----:B------:R-:W-:Y:S02]  /*2c30*/  IMAD.IADD R11, R11, 0x1, -R26 ;  /* 0x000000010b0b7824 */ /* 0x000fe400078e0a1a */
[----:B------:R-:W-:Y:S02]  /*2c40*/  IMAD.MOV.U32 R26, RZ, RZ, RZ ;  /* 0x000000ffff1a7224 */ /* 0x000fe400078e00ff */
[----:B------:R-:W-:-:S06]  /*2c50*/  VIADD R27, R11, 0x7fe00000 ;  /* 0x7fe000000b1b7836 */ /* 0x000fcc0000000000 */
[----:B------:R-:W-:-:S10]  /*2c60*/  DMUL R30, R24, R26 ;  /* 0x0000001a181e7228 */ /* 0x000fd40000000000 */
[----:B------:R-:W-:-:S13]  /*2c70*/  FSETP.GTU.AND P0, PT, |R31|, 1.469367938527859385e-39, PT ;  /* 0x001000001f00780b */ /* 0x000fda0003f0c200 */
[----:B------:R-:W-:Y:S05]  /*2c80*/  @P0 BRA `(.L_x_49) ;  /* 0x0000000000940947 */ /* 0x000fea0003800000 */
[----:B------:R-:W-:Y:S01]  /*2c90*/  DFMA R14, R24, -R14, R22 ;  /* 0x8000000e180e722b */ /* 0x000fe20000000016 */
[----:B------:R-:W-:-:S09]  /*2ca0*/  IMAD.MOV.U32 R26, RZ, RZ, RZ ;  /* 0x000000ffff1a7224 */ /* 0x000fd200078e00ff */
[C---:B------:R-:W-:Y:S02]  /*2cb0*/  FSETP.NEU.AND P0, PT, R15.reuse, RZ, PT ;  /* 0x000000ff0f00720b */ /* 0x040fe40003f0d000 */
[----:B------:R-:W-:-:S04]  /*2cc0*/  LOP3.LUT R12, R15, 0x80000000, R13, 0x48, !PT ;  /* 0x800000000f0c7812 */ /* 0x000fc800078e480d */
[----:B------:R-:W-:-:S07]  /*2cd0*/  LOP3.LUT R27, R12, R27, RZ, 0xfc, !PT ;  /* 0x0000001b0c1b7212 */ /* 0x000fce00078efcff */
[----:B------:R-:W-:Y:S05]  /*2ce0*/  @!P0 BRA `(.L_x_49) ;  /* 0x00000000007c8947 */ /* 0x000fea0003800000 */
[----:B------:R-:W-:Y:S01]  /*2cf0*/  IMAD.MOV R15, RZ, RZ, -R11 ;  /* 0x000000ffff0f7224 */ /* 0x000fe200078e0a0b */
[----:B------:R-:W-:Y:S02]  /*2d00*/  MOV R14, RZ ;  /* 0x000000ff000e7202 */ /* 0x000fe40000000f00 */
[----:B------:R-:W-:-:S04]  /*2d10*/  IADD3 R11, PT, PT, -R11, -0x43300000, RZ ;  /* 0xbcd000000b0b7810 */ /* 0x000fc80007ffe1ff */
[----:B------:R-:W-:Y:S02]  /*2d20*/  DFMA R14, R30, -R14, R24 ;  /* 0x8000000e1e0e722b */ /* 0x000fe40000000018 */
[----:B------:R-:W-:-:S08]  /*2d30*/  DMUL.RP R24, R24, R26 ;  /* 0x0000001a18187228 */ /* 0x000fd00000008000 */
[----:B------:R-:W-:Y:S02]  /*2d40*/  FSETP.NEU.AND P0, PT, |R15|, R11, PT ;  /* 0x0000000b0f00720b */ /* 0x000fe40003f0d200 */
[----:B------:R-:W-:Y:S02]  /*2d50*/  LOP3.LUT R9, R25, R12, RZ, 0x3c, !PT ;  /* 0x0000000c19097212 */ /* 0x000fe400078e3cff */
[----:B------:R-:W-:Y:S02]  /*2d60*/  FSEL R30, R24, R30, !P0 ;  /* 0x0000001e181e7208 */ /* 0x000fe40004000000 */
[----:B------:R-:W-:Y:S01]  /*2d70*/  FSEL R31, R9, R31, !P0 ;  /* 0x0000001f091f7208 */ /* 0x000fe20004000000 */
[----:B------:R-:W-:Y:S06]  /*2d80*/  BRA `(.L_x_49) ;  /* 0x0000000000547947 */ /* 0x000fec0003800000 */
.L_x_48:
[----:B------:R-:W-:-:S14]  /*2d90*/  DSETP.NAN.AND P0, PT, R10, R10, PT ;  /* 0x0000000a0a00722a */ /* 0x000fdc0003f08000 */
[----:B------:R-:W-:Y:S05]  /*2da0*/  @P0 BRA `(.L_x_50) ;  /* 0x0000000000440947 */ /* 0x000fea0003800000 */
[----:B------:R-:W-:-:S14]  /*2db0*/  DSETP.NAN.AND P0, PT, R12, R12, PT ;  /* 0x0000000c0c00722a */ /* 0x000fdc0003f08000 */
[----:B------:R-:W-:Y:S05]  /*2dc0*/  @P0 BRA `(.L_x_51) ;  /* 0x0000000000300947 */ /* 0x000fea0003800000 */
[----:B------:R-:W-:Y:S01]  /*2dd0*/  ISETP.NE.AND P0, PT, R27, R28, PT ;  /* 0x0000001c1b00720c */ /* 0x000fe20003f05270 */
[----:B------:R-:W-:Y:S02]  /*2de0*/  IMAD.MOV.U32 R30, RZ, RZ, 0x0 ;  /* 0x00000000ff1e7424 */ /* 0x000fe400078e00ff */
[----:B------:R-:W-:-:S10]  /*2df0*/  IMAD.MOV.U32 R31, RZ, RZ, -0x80000 ;  /* 0xfff80000ff1f7424 */ /* 0x000fd400078e00ff */
[----:B------:R-:W-:Y:S05]  /*2e00*/  @!P0 BRA `(.L_x_49) ;  /* 0x0000000000348947 */ /* 0x000fea0003800000 */
[----:B------:R-:W-:Y:S02]  /*2e10*/  ISETP.NE.AND P0, PT, R27, 0x7ff00000, PT ;  /* 0x7ff000001b00780c */ /* 0x000fe40003f05270 */
[----:B------:R-:W-:Y:S02]  /*2e20*/  LOP3.LUT R31, R11, 0x80000000, R13, 0x48, !PT ;  /* 0x800000000b1f7812 */ /* 0x000fe400078e480d */
[----:B------:R-:W-:-:S13]  /*2e30*/  ISETP.EQ.OR P0, PT, R28, RZ, !P0 ;  /* 0x000000ff1c00720c */ /* 0x000fda0004702670 */
[----:B------:R-:W-:Y:S01]  /*2e40*/  @P0 LOP3.LUT R9, R31, 0x7ff00000, RZ, 0xfc, !PT ;  /* 0x7ff000001f090812 */ /* 0x000fe200078efcff */
[----:B------:R-:W-:Y:S02]  /*2e50*/  @!P0 IMAD.MOV.U32 R30, RZ, RZ, RZ ;  /* 0x000000ffff1e8224 */ /* 0x000fe400078e00ff */
[----:B------:R-:W-:Y:S02]  /*2e60*/  @P0 IMAD.MOV.U32 R30, RZ, RZ, RZ ;  /* 0x000000ffff1e0224 */ /* 0x000fe400078e00ff */
[----:B------:R-:W-:Y:S01]  /*2e70*/  @P0 IMAD.MOV.U32 R31, RZ, RZ, R9 ;  /* 0x000000ffff1f0224 */ /* 0x000fe200078e0009 */
[----:B------:R-:W-:Y:S06]  /*2e80*/  BRA `(.L_x_49) ;  /* 0x0000000000147947 */ /* 0x000fec0003800000 */
.L_x_51:
[----:B------:R-:W-:Y:S01]  /*2e90*/  LOP3.LUT R31, R13, 0x80000, RZ, 0xfc, !PT ;  /* 0x000800000d1f7812 */ /* 0x000fe200078efcff */
[----:B------:R-:W-:Y:S01]  /*2ea0*/  IMAD.MOV.U32 R30, RZ, RZ, R12 ;  /* 0x000000ffff1e7224 */ /* 0x000fe200078e000c */
[----:B------:R-:W-:Y:S06]  /*2eb0*/  BRA `(.L_x_49) ;  /* 0x0000000000087947 */ /* 0x000fec0003800000 */
.L_x_50:
[----:B------:R-:W-:Y:S01]  /*2ec0*/  LOP3.LUT R31, R11, 0x80000, RZ, 0xfc, !PT ;  /* 0x000800000b1f7812 */ /* 0x000fe200078efcff */
[----:B------:R-:W-:-:S07]  /*2ed0*/  IMAD.MOV.U32 R30, RZ, RZ, R10 ;  /* 0x000000ffff1e7224 */ /* 0x000fce00078e000a */
.L_x_49:
[----:B------:R-:W-:Y:S05]  /*2ee0*/  BSYNC.RECONVERGENT B2 ;  /* 0x0000000000027941 */ /* 0x000fea0003800200 */
.L_x_47:
[----:B------:R-:W-:Y:S01]  /*2ef0*/  MOV R10, R0 ;  /* 0x00000000000a7202 */ /* 0x000fe20000000f00 */
[----:B------:R-:W-:-:S04]  /*2f00*/  IMAD.MOV.U32 R11, RZ, RZ, 0x0 ;  /* 0x00000000ff0b7424 */ /* 0x000fc800078e00ff */
[----:B------:R-:W-:Y:S05]  /*2f10*/  RET.REL.NODEC R10 `(eigenValsBatchKernel) ;  /* 0xffffffd00a387950 */ /* 0x000fea0003c3ffff */
        .weak           $__internal_1_$__cuda_sm20_dsqrt_rn_f64_mediumpath_v1
        .type           $__internal_1_$__cuda_sm20_dsqrt_rn_f64_mediumpath_v1,@function
        .size           $__internal_1_$__cuda_sm20_dsqrt_rn_f64_mediumpath_v1,($eigenValsBatchKernel$__internal_trig_reduction_slowpathd - $__internal_1_$__cuda_sm20_dsqrt_rn_f64_mediumpath_v1)
$__internal_1_$__cuda_sm20_dsqrt_rn_f64_mediumpath_v1:
[----:B------:R-:W-:Y:S01]  /*2f20*/  ISETP.GE.U32.AND P0, PT, R10, -0x3400000, PT ;  /* 0xfcc000000a00780c */ /* 0x000fe20003f06070 */
[----:B------:R-:W-:Y:S01]  /*2f30*/  BSSY.RECONVERGENT B2, `(.L_x_52) ;  /* 0x0000026000027945 */ /* 0x000fe20003800200 */
[----:B------:R-:W-:Y:S02]  /*2f40*/  IMAD.MOV.U32 R22, RZ, RZ, R24 ;  /* 0x000000ffff167224 */ /* 0x000fe400078e0018 */
[----:B------:R-:W-:Y:S02]  /*2f50*/  IMAD.MOV.U32 R10, RZ, RZ, R14 ;  /* 0x000000ffff0a7224 */ /* 0x000fe400078e000e */
[----:B------:R-:W-:-:S07]  /*2f60*/  IMAD.MOV.U32 R11, RZ, RZ, R15 ;  /* 0x000000ffff0b7224 */ /* 0x000fce00078e000f */
[----:B------:R-:W-:Y:S05]  /*2f70*/  @!P0 BRA `(.L_x_53) ;  /* 0x0000000000208947 */ /* 0x000fea0003800000 */
[----:B------:R-:W-:-:S10]  /*2f80*/  DFMA.RM R10, R10, R22, R12 ;  /* 0x000000160a0a722b */ /* 0x000fd4000000400c */
[----:B------:R-:W-:-:S05]  /*2f90*/  IADD3 R12, P0, PT, R10, 0x1, RZ ;  /* 0x000000010a0c7810 */ /* 0x000fca0007f1e0ff */
[----:B------:R-:W-:-:S06]  /*2fa0*/  IMAD.X R13, RZ, RZ, R11, P0 ;  /* 0x000000ffff0d7224 */ /* 0x000fcc00000e060b */
[----:B------:R-:W-:-:S08]  /*2fb0*/  DFMA.RP R2, -R10, R12, R2 ;  /* 0x0000000c0a02722b */ /* 0x000fd00000008102 */
[----:B------:R-:W-:-:S06]  /*2fc0*/  DSETP.GT.AND P0, PT, R2, RZ, PT ;  /* 0x000000ff0200722a */ /* 0x000fcc0003f04000 */
[----:B------:R-:W-:Y:S02]  /*2fd0*/  FSEL R10, R12, R10, P0 ;  /* 0x0000000a0c0a7208 */ /* 0x000fe40000000000 */
[----:B------:R-:W-:Y:S01]  /*2fe0*/  FSEL R11, R13, R11, P0 ;  /* 0x0000000b0d0b7208 */ /* 0x000fe20000000000 */
[----:B------:R-:W-:Y:S06]  /*2ff0*/  BRA `(.L_x_54) ;  /* 0x0000000000647947 */ /* 0x000fec0003800000 */
.L_x_53:
[----:B------:R-:W-:-:S14]  /*3000*/  DSETP.NE.AND P0, PT, R2, RZ, PT ;  /* 0x000000ff0200722a */ /* 0x000fdc0003f05000 */
[----:B------:R-:W-:Y:S05]  /*3010*/  @!P0 BRA `(.L_x_55) ;  /* 0x0000000000588947 */ /* 0x000fea0003800000 */
[----:B------:R-:W-:-:S13]  /*3020*/  ISETP.GE.AND P0, PT, R3, RZ, PT ;  /* 0x000000ff0300720c */ /* 0x000fda0003f06270 */
[----:B------:R-:W-:Y:S02]  /*3030*/  @!P0 IMAD.MOV.U32 R10, RZ, RZ, 0x0 ;  /* 0x00000000ff0a8424 */ /* 0x000fe400078e00ff */
[----:B------:R-:W-:Y:S01]  /*3040*/  @!P0 IMAD.MOV.U32 R11, RZ, RZ, -0x80000 ;  /* 0xfff80000ff0b8424 */ /* 0x000fe200078e00ff */
[----:B------:R-:W-:Y:S06]  /*3050*/  @!P0 BRA `(.L_x_54) ;  /* 0x00000000004c8947 */ /* 0x000fec0003800000 */
[----:B------:R-:W-:-:S13]  /*3060*/  ISETP.GT.AND P0, PT, R3, 0x7fefffff, PT ;  /* 0x7fefffff0300780c */ /* 0x000fda0003f04270 */
[----:B------:R-:W-:Y:S05]  /*3070*/  @P0 BRA `(.L_x_55) ;  /* 0x0000000000400947 */ /* 0x000fea0003800000 */
[----:B------:R-:W-:Y:S01]  /*3080*/  DMUL R2, R2, 8.11296384146066816958e+31 ;  /* 0x4690000002027828 */ /* 0x000fe20000000000 */
[----:B------:R-:W-:Y:S01]  /*3090*/  MOV R10, RZ ;  /* 0x000000ff000a7202 */ /* 0x000fe20000000f00 */
[----:B------:R-:W-:Y:S02]  /*30a0*/  IMAD.MOV.U32 R14, RZ, RZ, 0x0 ;  /* 0x00000000ff0e7424 */ /* 0x000fe400078e00ff */
[----:B------:R-:W-:Y:S02]  /*30b0*/  IMAD.MOV.U32 R15, RZ, RZ, 0x3fd80000 ;  /* 0x3fd80000ff0f7424 */ /* 0x000fe400078e00ff */
[----:B------:R-:W0:Y:S02]  /*30c0*/  MUFU.RSQ64H R11, R3 ;  /* 0x00000003000b7308 */ /* 0x000e240000001c00 */
[----:B0-----:R-:W-:-:S08]  /*30d0*/  DMUL R12, R10, R10 ;  /* 0x0000000a0a0c7228 */ /* 0x001fd00000000000 */
[----:B------:R-:W-:-:S08]  /*30e0*/  DFMA R12, R2, -R12, 1 ;  /* 0x3ff00000020c742b */ /* 0x000fd0000000080c */
[----:B------:R-:W-:Y:S02]  /*30f0*/  DFMA R14, R12, R14, 0.5 ;  /* 0x3fe000000c0e742b */ /* 0x000fe4000000000e */
[----:B------:R-:W-:-:S08]  /*3100*/  DMUL R12, R10, R12 ;  /* 0x0000000c0a0c7228 */ /* 0x000fd00000000000 */
[----:B------:R-:W-:-:S08]  /*3110*/  DFMA R12, R14, R12, R10 ;  /* 0x0000000c0e0c722b */ /* 0x000fd0000000000a */
[----:B------:R-:W-:Y:S02]  /*3120*/  DMUL R10, R2, R12 ;  /* 0x0000000c020a7228 */ /* 0x000fe40000000000 */
[----:B------:R-:W-:-:S06]  /*3130*/  VIADD R13, R13, 0xfff00000 ;  /* 0xfff000000d0d7836 */ /* 0x000fcc0000000000 */
[----:B------:R-:W-:-:S08]  /*3140*/  DFMA R14, R10, -R10, R2 ;  /* 0x8000000a0a0e722b */ /* 0x000fd00000000002 */
[----:B------:R-:W-:-:S10]  /*3150*/  DFMA R10, R12, R14, R10 ;  /* 0x0000000e0c0a722b */ /* 0x000fd4000000000a */
[----:B------:R-:W-:Y:S01]  /*3160*/  VIADD R11, R11, 0xfcb00000 ;  /* 0xfcb000000b0b7836 */ /* 0x000fe20000000000 */
[----:B------:R-:W-:Y:S06]  /*3170*/  BRA `(.L_x_54) ;  /* 0x0000000000047947 */ /* 0x000fec0003800000 */
.L_x_55:
[----:B------:R-:W-:-:S11]  /*3180*/  DADD R10, R2, R2 ;  /* 0x00000000020a7229 */ /* 0x000fd60000000002 */
.L_x_54:
[----:B------:R-:W-:Y:S05]  /*3190*/  BSYNC.RECONVERGENT B2 ;  /* 0x0000000000027941 */ /* 0x000fea0003800200 */
.L_x_52:
[----:B------:R-:W-:Y:S01]  /*31a0*/  IMAD.MOV.U32 R2, RZ, RZ, R0 ;  /* 0x000000ffff027224 */ /* 0x000fe200078e0000 */
[----:B------:R-:W-:Y:S01]  /*31b0*/  MOV R3, 0x0 ;  /* 0x0000000000037802 */ /* 0x000fe20000000f00 */
[----:B------:R-:W-:Y:S02]  /*31c0*/  IMAD.MOV.U32 R16, RZ, RZ, R10 ;  /* 0x000000ffff107224 */ /* 0x000fe400078e000a */
[----:B------:R-:W-:Y:S01]  /*31d0*/  IMAD.MOV.U32 R17, RZ, RZ, R11 ;  /* 0x000000ffff117224 */ /* 0x000fe200078e000b */
[----:B------:R-:W-:Y:S06]  /*31e0*/  RET.REL.NODEC R2 `(eigenValsBatchKernel) ;  /* 0xffffffcc02847950 */ /* 0x000fec0003c3ffff */
        .type           $eigenValsBatchKernel$__internal_trig_reduction_slowpathd,@function
        .size           $eigenValsBatchKernel$__internal_trig_reduction_slowpathd,(.L_x_63 - $eigenValsBatchKernel$__internal_trig_reduction_slowpathd)
$eigenValsBatchKernel$__internal_trig_reduction_slowpathd:
[----:B------:R-:W-:Y:S01]  /*31f0*/  SHF.R.U32.HI R7, RZ, 0x14, R0 ;  /* 0x00000014ff077819 */ /* 0x000fe20000011600 */
[----:B------:R-:W-:-:S03]  /*3200*/  IMAD.MOV.U32 R14, RZ, RZ, R10 ;  /* 0x000000ffff0e7224 */ /* 0x000fc600078e000a */
[----:B------:R-:W-:-:S04]  /*3210*/  SGXT.U32 R7, R7, 0xb ;  /* 0x0000000b0707781a */ /* 0x000fc80000000000 */
[----:B------:R-:W-:-:S13]  /*3220*/  ISETP.NE.AND P0, PT, R7, 0x7ff, PT ;  /* 0x000007ff0700780c */ /* 0x000fda0003f05270 */
[----:B------:R-:W-:Y:S05]  /*3230*/  @!P0 BRA `(.L_x_56) ;  /* 0x0000000800508947 */ /* 0x000fea0003800000 */
[----:B------:R-:W-:Y:S01]  /*3240*/  VIADD R9, R7, 0xfffffc00 ;  /* 0xfffffc0007097836 */ /* 0x000fe20000000000 */
[----:B------:R-:W-:Y:S01]  /*3250*/  BSSY.RECONVERGENT B4, `(.L_x_57) ;  /* 0x0000033000047945 */ /* 0x000fe20003800200 */
[----:B------:R-:W-:Y:S01]  /*3260*/  VIADD R11, R1, 0x8 ;  /* 0x00000008010b7836 */ /* 0x000fe20000000000 */
[----:B------:R-:W-:Y:S02]  /*3270*/  CS2R R20, SRZ ;  /* 0x0000000000147805 */ /* 0x000fe4000001ff00 */
[----:B------:R-:W-:Y:S02]  /*3280*/  SHF.R.U32.HI R15, RZ, 0x6, R9 ;  /* 0x00000006ff0f7819 */ /* 0x000fe40000011609 */
[----:B------:R-:W-:Y:S02]  /*3290*/  LOP3.LUT P2, R9, R9, 0x3f, RZ, 0xc0, !PT ;  /* 0x0000003f09097812 */ /* 0x000fe4000784c0ff */
[C---:B------:R-:W-:Y:S02]  /*32a0*/  IADD3 R10, PT, PT, -R15.reuse, 0x10, RZ ;  /* 0x000000100f0a7810 */ /* 0x040fe40007ffe1ff */
[----:B------:R-:W-:-:S02]  /*32b0*/  IADD3 R7, PT, PT, -R15, 0x13, RZ ;  /* 0x000000130f077810 */ /* 0x000fc40007ffe1ff */
[----:B------:R-:W-:-:S04]  /*32c0*/  ISETP.GT.AND P0, PT, R10, 0xe, PT ;  /* 0x0000000e0a00780c */ /* 0x000fc80003f04270 */
[----:B------:R-:W-:-:S04]  /*32d0*/  SEL R7, R7, 0x12, !P0 ;  /* 0x0000001207077807 */ /* 0x000fc80004000000 */
[----:B------:R-:W-:Y:S02]  /*32e0*/  ISETP.GT.AND P0, PT, R10, R7, PT ;  /* 0x000000070a00720c */ /* 0x000fe40003f04270 */
[----:B------:R-:W-:-:S05]  /*32f0*/  IADD3 R10, PT, PT, -R15, 0xf, RZ ;  /* 0x0000000f0f0a7810 */ /* 0x000fca0007ffe1ff */
[----:B------:R-:W-:-:S06]  /*3300*/  IMAD.MOV.U32 R22, RZ, RZ, R10 ;  /* 0x000000ffff167224 */ /* 0x000fcc00078e000a */
[----:B------:R-:W-:Y:S05]  /*3310*/  @P0 BRA `(.L_x_58) ;  /* 0x0000000000980947 */ /* 0x000fea0003800000 */
[----:B------:R-:W0:Y:S01]  /*3320*/  LDC.64 R24, c[0x4][0x8] ;  /* 0x01000200ff187b82 */ /* 0x000e220000000a00 */
[----:B------:R-:W-:Y:S01]  /*3330*/  IMAD.MOV R15, RZ, RZ, -R15 ;  /* 0x000000ffff0f7224 */ /* 0x000fe200078e0a0f */
[----:B------:R-:W-:Y:S01]  /*3340*/  SHF.L.U64.HI R27, R14, 0xb, R0 ;  /* 0x0000000b0e1b7819 */ /* 0x000fe20000010200 */
[----:B------:R-:W-:Y:S01]  /*3350*/  IMAD.MOV.U32 R22, RZ, RZ, R10 ;  /* 0x000000ffff167224 */ /* 0x000fe200078e000a */
[----:B------:R-:W-:Y:S02]  /*3360*/  MOV R26, R11 ;  /* 0x0000000b001a7202 */ /* 0x000fe40000000f00 */
[----:B------:R-:W-:Y:S02]  /*3370*/  LOP3.LUT R27, R27, 0x80000000, RZ, 0xfc, !PT ;  /* 0x800000001b1b7812 */ /* 0x000fe400078efcff */
[----:B------:R-:W1:Y:S01]  /*3380*/  LDC.64 R12, c[0x0][0x358] ;  /* 0x0000d600ff0c7b82 */ /* 0x000e620000000a00 */
[----:B0-----:R-:W-:-:S03]  /*3390*/  IMAD.WIDE R24, R15, 0x8, R24 ;  /* 0x000000080f187825 */ /* 0x001fc600078e0218 */
[----:B------:R-:W-:-:S05]  /*33a0*/  IADD3 R23, P0, PT, R24, 0x78, RZ ;  /* 0x0000007818177810 */ /* 0x000fca0007f1e0ff */
[----:B------:R-:W-:Y:S02]  /*33b0*/  IMAD.X R24, RZ, RZ, R25, P0 ;  /* 0x000000ffff187224 */ /* 0x000fe400000e0619 */
[----:B-1----:R-:W-:-:S07]  /*33c0*/  IMAD.SHL.U32 R25, R14, 0x800, RZ ;  /* 0x000008000e197824 */ /* 0x002fce00078e00ff */
.L_x_59:
[----:B------:R-:W-:Y:S01]  /*33d0*/  R2UR UR4, R12 ;  /* 0x000000000c0472ca */ /* 0x000fe200000e0000 */
[----:B------:R-:W-:Y:S01]  /*33e0*/  IMAD.MOV.U32 R14, RZ, RZ, R23 ;  /* 0x000000ffff0e7224 */ /* 0x000fe200078e0017 */
[----:B------:R-:W-:Y:S01]  /*33f0*/  R2UR UR5, R13 ;  /* 0x000000000d0572ca */ /* 0x000fe200000e0000 */
[----:B------:R-:W-:-:S12]  /*3400*/  IMAD.MOV.U32 R15, RZ, RZ, R24 ;  /* 0x000000ffff0f7224 */ /* 0x000fd800078e0018 */
[----:B------:R-:W2:Y:S01]  /*3410*/  LDG.E.64.CONSTANT R14, desc[UR4][R14.64] ;  /* 0x000000040e0e7981 */ /* 0x000ea2000c1e9b00 */
[----:B------:R-:W-:Y:S02]  /*3420*/  VIADD R22, R22, 0x1 ;  /* 0x0000000116167836 */ /* 0x000fe40000000000 */
[----:B--2---:R-:W-:-:S04]  /*3430*/  IMAD.WIDE.U32 R20, P3, R14, R25, R20 ;  /* 0x000000190e147225 */ /* 0x004fc80007860014 */
[----:B------:R-:W-:Y:S02]  /*3440*/  IMAD R29, R14, R27, RZ ;  /* 0x0000001b0e1d7224 */ /* 0x000fe400078e02ff */
[----:B------:R-:W-:-:S03]  /*3450*/  IMAD R28, R15, R25, RZ ;  /* 0x000000190f1c7224 */ /* 0x000fc600078e02ff */
[----:B------:R-:W-:Y:S01]  /*3460*/  IADD3 R21, P0, PT, R29, R21, RZ ;  /* 0x000000151d157210 */ /* 0x000fe20007f1e0ff */
[----:B------:R-:W-:-:S03]  /*3470*/  IMAD.HI.U32 R29, R15, R25, RZ ;  /* 0x000000190f1d7227 */ /* 0x000fc600078e00ff */
[----:B------:R-:W-:Y:S01]  /*3480*/  IADD3 R21, P1, PT, R28, R21, RZ ;  /* 0x000000151c157210 */ /* 0x000fe20007f3e0ff */
[----:B------:R-:W-:-:S04]  /*3490*/  IMAD.HI.U32 R28, R14, R27, RZ ;  /* 0x0000001b0e1c7227 */ /* 0x000fc800078e00ff */
[----:B------:R-:W-:Y:S01]  /*34a0*/  IMAD.X R28, RZ, RZ, R28, P3 ;  /* 0x000000ffff1c7224 */ /* 0x000fe200018e061c */
[----:B------:R-:W-:Y:S01]  /*34b0*/  ISETP.GE.AND P3, PT, R22, R7, PT ;  /* 0x000000071600720c */ /* 0x000fe20003f66270 */
[-C--:B------:R-:W-:Y:S01]  /*34c0*/  IMAD.HI.U32 R14, R15, R27.reuse, RZ ;  /* 0x0000001b0f0e7227 */ /* 0x080fe200078e00ff */
[----:B------:R0:W-:Y:S02]  /*34d0*/  STL.64 [R26], R20 ;  /* 0x000000141a007387 */ /* 0x0001e40000100a00 */
[----:B------:R-:W-:Y:S01]  /*34e0*/  IADD3.X R28, P0, PT, R29, R28, RZ, P0, !PT ;  /* 0x0000001c1d1c7210 */ /* 0x000fe2000071e4ff */
[----:B------:R-:W-:-:S04]  /*34f0*/  IMAD R15, R15, R27, RZ ;  /* 0x0000001b0f0f7224 */ /* 0x000fc800078e02ff */
[----:B------:R-:W-:Y:S01]  /*3500*/  IMAD.X R14, RZ, RZ, R14, P0 ;  /* 0x000000ffff0e7224 */ /* 0x000fe200000e060e */
[----:B------:R-:W-:Y:S02]  /*3510*/  IADD3.X R28, P1, PT, R15, R28, RZ, P1, !PT ;  /* 0x0000001c0f1c7210 */ /* 0x000fe40000f3e4ff */
[----:B------:R-:W-:Y:S01]  /*3520*/  IADD3 R23, P0, PT, R23, 0x8, RZ ;  /* 0x0000000817177810 */ /* 0x000fe20007f1e0ff */
[----:B0-----:R-:W-:Y:S02]  /*3530*/  VIADD R26, R26, 0x8 ;  /* 0x000000081a1a7836 */ /* 0x001fe40000000000 */
[----:B------:R-:W-:Y:S01]  /*3540*/  IMAD.X R21, RZ, RZ, R14, P1 ;  /* 0x000000ffff157224 */ /* 0x000fe200008e060e */
[----:B------:R-:W-:Y:S01]  /*3550*/  IADD3.X R24, PT, PT, RZ, R24, RZ, P0, !PT ;  /* 0x00000018ff187210 */ /* 0x000fe200007fe4ff */
[----:B------:R-:W-:Y:S01]  /*3560*/  IMAD.MOV.U32 R20, RZ, RZ, R28 ;  /* 0x000000ffff147224 */ /* 0x000fe200078e001c */
[----:B------:R-:W-:Y:S07]  /*3570*/  @!P3 BRA `(.L_x_59) ;  /* 0xfffffffc0094b947 */ /* 0x000fee000383ffff */
.L_x_58:
[----:B------:R-:W-:Y:S05]  /*3580*/  BSYNC.RECONVERGENT B4 ;  /* 0x0000000000047941 */ /* 0x000fea0003800200 */
.L_x_57:
[----:B------:R-:W-:-:S04]  /*3590*/  IMAD.IADD R10, R22, 0x1, -R10 ;  /* 0x00000001160a7824 */ /* 0x000fc800078e0a0a */
[----:B------:R-:W-:-:S05]  /*35a0*/  IMAD R25, R10, 0x8, R11 ;  /* 0x000000080a197824 */ /* 0x000fca00078e020b */
[----:B------:R0:W-:Y:S04]  /*35b0*/  STL.64 [R25], R20 ;  /* 0x0000001419007387 */ /* 0x0001e80000100a00 */
[----:B------:R-:W2:Y:S04]  /*35c0*/  @P2 LDL.64 R14, [R1+0x10] ;  /* 0x00001000010e2983 */ /* 0x000ea80000100a00 */
[----:B------:R-:W3:Y:S04]  /*35d0*/  LDL.64 R12, [R1+0x18] ;  /* 0x00001800010c7983 */ /* 0x000ee80000100a00 */
[----:B------:R-:W0:Y:S01]  /*35e0*/  LDL.64 R10, [R1+0x20] ;  /* 0x00002000010a7983 */ /* 0x000e220000100a00 */
[----:B------:R-:W-:Y:S01]  /*35f0*/  @P2 IADD3 R7, PT, PT, -R9, 0x40, RZ ;  /* 0x0000004009072810 */ /* 0x000fe20007ffe1ff */
[----:B------:R-:W1:Y:S03]  /*3600*/  LDCU UR4, c[0x0][0x2f8] ;  /* 0x00005f00ff0477ac */ /* 0x000e660008000800 */
[----:B--2---:R-:W-:-:S02]  /*3610*/  @P2 SHF.R.U64 R14, R14, R7, R15 ;  /* 0x000000070e0e2219 */ /* 0x004fc4000000120f */
[----:B------:R-:W-:Y:S02]  /*3620*/  @P2 SHF.R.U32.HI R15, RZ, R7, R15 ;  /* 0x00000007ff0f2219 */ /* 0x000fe4000001160f */
[CCC-:B---3--:R-:W-:Y:S02]  /*3630*/  @P2 SHF.L.U64.HI R22, R12.reuse, R9.reuse, R13.reuse ;  /* 0x000000090c162219 */ /* 0x1c8fe4000001020d */
[C---:B------:R-:W-:Y:S02]  /*3640*/  @P2 SHF.L.U32 R23, R12.reuse, R9, RZ ;  /* 0x000000090c172219 */ /* 0x040fe400000006ff */
[--C-:B------:R-:W-:Y:S02]  /*3650*/  @P2 SHF.R.U64 R24, R12, R7, R13.reuse ;  /* 0x000000070c182219 */ /* 0x100fe4000000120d */
[----:B0-----:R-:W-:Y:S02]  /*3660*/  @P2 SHF.L.U32 R21, R10, R9, RZ ;  /* 0x000000090a152219 */ /* 0x001fe400000006ff */
[----:B------:R-:W-:-:S02]  /*3670*/  @P2 SHF.R.U32.HI R7, RZ, R7, R13 ;  /* 0x00000007ff072219 */ /* 0x000fc4000001160d */
[----:B------:R-:W-:Y:S02]  /*3680*/  @P2 LOP3.LUT R13, R15, R22, RZ, 0xfc, !PT ;  /* 0x000000160f0d2212 */ /* 0x000fe400078efcff */
[----:B------:R-:W-:Y:S02]  /*3690*/  @P2 LOP3.LUT R12, R14, R23, RZ, 0xfc, !PT ;  /* 0x000000170e0c2212 */ /* 0x000fe400078efcff */
[----:B------:R-:W-:Y:S02]  /*36a0*/  @P2 SHF.L.U64.HI R22, R10, R9, R11 ;  /* 0x000000090a162219 */ /* 0x000fe4000001020b */
[----:B------:R-:W-:Y:S02]  /*36b0*/  @P2 LOP3.LUT R10, R21, R24, RZ, 0xfc, !PT ;  /* 0x00000018150a2212 */ /* 0x000fe400078efcff */
[C-C-:B------:R-:W-:Y:S01]  /*36c0*/  SHF.L.U64.HI R14, R12.reuse, 0x2, R13.reuse ;  /* 0x000000020c0e7819 */ /* 0x140fe2000001020d */
[----:B------:R-:W-:Y:S01]  /*36d0*/  IMAD.SHL.U32 R12, R12, 0x4, RZ ;  /* 0x000000040c0c7824 */ /* 0x000fe200078e00ff */
[----:B------:R-:W-:Y:S01]  /*36e0*/  SHF.R.U32.HI R13, RZ, 0x1e, R13 ;  /* 0x0000001eff0d7819 */ /* 0x000fe2000001160d */
[----:B------:R-:W-:Y:S01]  /*36f0*/  IMAD.SHL.U32 R20, R10, 0x4, RZ ;  /* 0x000000040a147824 */ /* 0x000fe200078e00ff */
[----:B------:R-:W-:-:S02]  /*3700*/  @P2 LOP3.LUT R11, R22, R7, RZ, 0xfc, !PT ;  /* 0x00000007160b2212 */ /* 0x000fc400078efcff */
[----:B------:R-:W-:Y:S02]  /*3710*/  IADD3 RZ, P0, PT, RZ, -R12, RZ ;  /* 0x8000000cffff7210 */ /* 0x000fe40007f1e0ff */
[----:B------:R-:W-:Y:S02]  /*3720*/  LOP3.LUT R7, RZ, R14, RZ, 0x33, !PT ;  /* 0x0000000eff077212 */ /* 0x000fe400078e33ff */
[----:B------:R-:W-:Y:S02]  /*3730*/  LOP3.LUT R20, R13, R20, RZ, 0xfc, !PT ;  /* 0x000000140d147212 */ /* 0x000fe400078efcff */
[----:B------:R-:W-:Y:S02]  /*3740*/  IADD3.X R13, P0, PT, RZ, R7, RZ, P0, !PT ;  /* 0x00000007ff0d7210 */ /* 0x000fe4000071e4ff */
[----:B------:R-:W-:Y:S02]  /*3750*/  SHF.L.U64.HI R15, R10, 0x2, R11 ;  /* 0x000000020a0f7819 */ /* 0x000fe4000001020b */
[----:B------:R-:W-:-:S02]  /*3760*/  LOP3.LUT R7, RZ, R20, RZ, 0x33, !PT ;  /* 0x00000014ff077212 */ /* 0x000fc400078e33ff */
[----:B------:R-:W-:Y:S02]  /*3770*/  LOP3.LUT R10, RZ, R15, RZ, 0x33, !PT ;  /* 0x0000000fff0a7212 */ /* 0x000fe400078e33ff */
[----:B------:R-:W-:Y:S02]  /*3780*/  IADD3.X R7, P0, PT, RZ, R7, RZ, P0, !PT ;  /* 0x00000007ff077210 */ /* 0x000fe4000071e4ff */
[----:B------:R-:W-:-:S03]  /*3790*/  SHF.R.U32.HI R9, RZ, 0x1d, R11 ;  /* 0x0000001dff097819 */ /* 0x000fc6000001160b */
[----:B------:R-:W-:Y:S01]  /*37a0*/  IMAD.X R10, RZ, RZ, R10, P0 ;  /* 0x000000ffff0a7224 */ /* 0x000fe200000e060a */
[----:B------:R-:W-:-:S04]  /*37b0*/  LOP3.LUT P1, RZ, R9, 0x1, RZ, 0xc0, !PT ;  /* 0x0000000109ff7812 */ /* 0x000fc8000782c0ff */
[----:B------:R-:W-:Y:S02]  /*37c0*/  SEL R10, R15, R10, !P1 ;  /* 0x0000000a0f0a7207 */ /* 0x000fe40004800000 */
[----:B------:R-:W-:Y:S02]  /*37d0*/  SEL R21, R20, R7, !P1 ;  /* 0x0000000714157207 */ /* 0x000fe40004800000 */
[----:B------:R-:W-:-:S04]  /*37e0*/  ISETP.NE.U32.AND P0, PT, R10, RZ, PT ;  /* 0x000000ff0a00720c */ /* 0x000fc80003f05070 */
[----:B------:R-:W-:-:S06]  /*37f0*/  SEL R15, R21, R10, !P0 ;  /* 0x0000000a150f7207 */ /* 0x000fcc0004000000 */
[----:B------:R-:W0:Y:S02]  /*3800*/  FLO.U32 R15, R15 ;  /* 0x0000000f000f7300 */ /* 0x000e2400000e0000 */
[C---:B0-----:R-:W-:Y:S02]  /*3810*/  IADD3 R20, PT, PT, -R15.reuse, 0x1f, RZ ;  /* 0x0000001f0f147810 */ /* 0x041fe40007ffe1ff */
[----:B------:R-:W-:Y:S02]  /*3820*/  IADD3 R7, PT, PT, -R15, 0x3f, RZ ;  /* 0x0000003f0f077810 */ /* 0x000fe40007ffe1ff */
[----:B------:R-:W-:-:S04]  /*3830*/  @P0 IADD3 R7, PT, PT, R20, RZ, RZ ;  /* 0x000000ff14070210 */ /* 0x000fc80007ffe0ff */
[----:B------:R-:W-:-:S04]  /*3840*/  ISETP.NE.U32.AND P0, PT, R7, RZ, PT ;  /* 0x000000ff0700720c */ /* 0x000fc80003f05070 */
[----:B------:R-:W-:Y:S01]  /*3850*/  ISETP.NE.AND.EX P0, PT, RZ, RZ, PT, P0 ;  /* 0x000000ffff00720c */ /* 0x000fe20003f05300 */
[----:B------:R-:W-:Y:S01]  /*3860*/  @P1 IMAD.MOV R12, RZ, RZ, -R12 ;  /* 0x000000ffff0c1224 */ /* 0x000fe200078e0a0c */
[----:B------:R-:W-:Y:S02]  /*3870*/  SEL R14, R14, R13, !P1 ;  /* 0x0000000d0e0e7207 */ /* 0x000fe40004800000 */
[----:B------:R-:W-:Y:S02]  /*3880*/  IADD3 R13, PT, PT, -R7, 0x40, RZ ;  /* 0x00000040070d7810 */ /* 0x000fe40007ffe1ff */
[C---:B------:R-:W-:Y:S02]  /*3890*/  SHF.L.U32 R23, R21.reuse, R7, RZ ;  /* 0x0000000715177219 */ /* 0x040fe400000006ff */
[----:B------:R-:W-:Y:S02]  /*38a0*/  SHF.R.U64 R12, R12, R13, R14 ;  /* 0x0000000d0c0c7219 */ /* 0x000fe4000000120e */
[----:B------:R-:W-:-:S03]  /*38b0*/  SHF.L.U64.HI R25, R21, R7, R10 ;  /* 0x0000000715197219 */ /* 0x000fc6000001020a */
[----:B------:R-:W-:Y:S02]  /*38c0*/  @P0 LOP3.LUT R21, R12, R23, RZ, 0xfc, !PT ;  /* 0x000000170c150212 */ /* 0x000fe400078efcff */
[----:B------:R-:W-:-:S03]  /*38d0*/  SHF.R.U32.HI R12, RZ, R13, R14 ;  /* 0x0000000dff0c7219 */ /* 0x000fc6000001160e */
[----:B------:R-:W-:Y:S01]  /*38e0*/  IMAD.WIDE.U32 R14, R21, 0x2168c235, RZ ;  /* 0x2168c235150e7825 */ /* 0x000fe200078e00ff */
[----:B------:R-:W-:-:S03]  /*38f0*/  @P0 LOP3.LUT R10, R12, R25, RZ, 0xfc, !PT ;  /* 0x000000190c0a0212 */ /* 0x000fc600078efcff */
[----:B------:R-:W-:Y:S02]  /*3900*/  IMAD.MOV.U32 R12, RZ, RZ, R15 ;  /* 0x000000ffff0c7224 */ /* 0x000fe400078e000f */
[----:B------:R-:W-:Y:S02]  /*3910*/  IMAD.MOV.U32 R13, RZ, RZ, RZ ;  /* 0x000000ffff0d7224 */ /* 0x000fe400078e00ff */
[----:B------:R-:W-:-:S04]  /*3920*/  IMAD.WIDE.U32 R12, R21, -0x36f0255e, R12 ;  /* 0xc90fdaa2150c7825 */ /* 0x000fc800078e000c */
[----:B------:R-:W-:-:S04]  /*3930*/  IMAD.HI.U32 R15, R10, -0x36f0255e, RZ ;  /* 0xc90fdaa20a0f7827 */ /* 0x000fc800078e00ff */
[----:B------:R-:W-:-:S04]  /*3940*/  IMAD.WIDE.U32 R12, P2, R10, 0x2168c235, R12 ;  /* 0x2168c2350a0c7825 */ /* 0x000fc8000784000c */
[----:B------:R-:W-:Y:S01]  /*3950*/  IMAD R21, R10, -0x36f0255e, RZ ;  /* 0xc90fdaa20a157824 */ /* 0x000fe200078e02ff */
[----:B------:R-:W-:Y:S01]  /*3960*/  IADD3 RZ, P0, PT, R14, R14, RZ ;  /* 0x0000000e0eff7210 */ /* 0x000fe20007f1e0ff */
[----:B------:R-:W-:-:S03]  /*3970*/  IMAD.X R10, RZ, RZ, R15, P2 ;  /* 0x000000ffff0a7224 */ /* 0x000fc600010e060f */
[----:B------:R-:W-:Y:S02]  /*3980*/  IADD3 R13, P2, PT, R21, R13, RZ ;  /* 0x0000000d150d7210 */ /* 0x000fe40007f5e0ff */
[----:B------:R-:W-:Y:S02]  /*3990*/  IADD3.X RZ, P0, PT, R12, R12, RZ, P0, !PT ;  /* 0x0000000c0cff7210 */ /* 0x000fe4000071e4ff */
[C---:B------:R-:W-:Y:S01]  /*39a0*/  ISETP.GT.U32.AND P3, PT, R13.reuse, RZ, PT ;  /* 0x000000ff0d00720c */ /* 0x040fe20003f64070 */
[----:B------:R-:W-:Y:S01]  /*39b0*/  IMAD.X R12, RZ, RZ, R10, P2 ;  /* 0x000000ffff0c7224 */ /* 0x000fe200010e060a */
[----:B------:R-:W-:-:S04]  /*39c0*/  IADD3.X R10, P2, PT, R13, R13, RZ, P0, !PT ;  /* 0x0000000d0d0a7210 */ /* 0x000fc8000075e4ff */
[C---:B------:R-:W-:Y:S01]  /*39d0*/  ISETP.GT.AND.EX P0, PT, R12.reuse, RZ, PT, P3 ;  /* 0x000000ff0c00720c */ /* 0x040fe20003f04330 */
[----:B------:R-:W-:Y:S01]  /*39e0*/  IMAD.X R15, R12, 0x1, R12, P2 ;  /* 0x000000010c0f7824 */ /* 0x000fe200010e060c */
[----:B------:R-:W-:Y:S02]  /*39f0*/  LOP3.LUT P2, RZ, R0, 0x80000000, RZ, 0xc0, !PT ;  /* 0x8000000000ff7812 */ /* 0x000fe4000784c0ff */
[----:B------:R-:W-:Y:S02]  /*3a00*/  SEL R14, R10, R13, P0 ;  /* 0x0000000d0a0e7207 */ /* 0x000fe40000000000 */
[----:B------:R-:W-:Y:S02]  /*3a10*/  LOP3.LUT R10, R9, 0x1, RZ, 0xc0, !PT ;  /* 0x00000001090a7812 */ /* 0x000fe400078ec0ff */
[----:B------:R-:W-:Y:S02]  /*3a20*/  SEL R9, R15, R12, P0 ;  /* 0x0000000c0f097207 */ /* 0x000fe40000000000 */
[----:B------:R-:W-:-:S02]  /*3a30*/  IADD3 R14, P3, PT, R14, 0x1, RZ ;  /* 0x000000010e0e7810 */ /* 0x000fc40007f7e0ff */
[----:B------:R-:W-:-:S03]  /*3a40*/  LEA.HI R10, R11, R10, RZ, 0x2 ;  /* 0x0000000a0b0a7211 */ /* 0x000fc600078f10ff */
[----:B------:R-:W-:Y:S01]  /*3a50*/  IMAD.X R9, RZ, RZ, R9, P3 ;  /* 0x000000ffff097224 */ /* 0x000fe200018e0609 */
[----:B------:R-:W-:Y:S01]  /*3a60*/  IADD3 R12, PT, PT, -R10, RZ, RZ ;  /* 0x000000ff0a0c7210 */ /* 0x000fe20007ffe1ff */
[----:B-1----:R-:W-:-:S03]  /*3a70*/  VIADD R11, R8, -UR4 ;  /* 0x80000004080b7c36 */ /* 0x002fc60008000000 */
[----:B------:R-:W-:Y:S01]  /*3a80*/  SHF.R.U64 R14, R14, 0xa, R9 ;  /* 0x0000000a0e0e7819 */ /* 0x000fe20000001209 */
[----:B------:R-:W-:Y:S01]  /*3a90*/  @P2 IMAD.MOV.U32 R10, RZ, RZ, R12 ;  /* 0x000000ffff0a2224 */ /* 0x000fe200078e000c */
[----:B------:R-:W-:Y:S02]  /*3aa0*/  SEL R12, RZ, 0x1, !P0 ;  /* 0x00000001ff0c7807 */ /* 0x000fe40004000000 */
[----:B------:R-:W-:Y:S02]  /*3ab0*/  IADD3 R14, P2, PT, R14, 0x1, RZ ;  /* 0x000000010e0e7810 */ /* 0x000fe40007f5e0ff */
[----:B------:R0:W-:Y:S02]  /*3ac0*/  STL [R11], R10 ;  /* 0x0000000a0b007387 */ /* 0x0001e40000100800 */
[----:B------:R-:W-:Y:S01]  /*3ad0*/  LEA.HI.X R9, R9, RZ, RZ, 0x16, P2 ;  /* 0x000000ff09097211 */ /* 0x000fe200010fb4ff */
[----:B------:R-:W-:Y:S01]  /*3ae0*/  IMAD.IADD R12, R12, 0x1, R7 ;  /* 0x000000010c0c7824 */ /* 0x000fe200078e0207 */
[----:B------:R-:W-:-:S02]  /*3af0*/  UMOV UR4, URZ ;  /* 0x000000ff00047c82 */ /* 0x000fc40008000000 */
[--C-:B------:R-:W-:Y:S01]  /*3b00*/  SHF.R.U64 R14, R14, 0x1, R9.reuse ;  /* 0x000000010e0e7819 */ /* 0x100fe20000001209 */
[----:B------:R-:W-:Y:S01]  /*3b10*/  IMAD.SHL.U32 R12, R12, 0x100000, RZ ;  /* 0x001000000c0c7824 */ /* 0x000fe200078e00ff */
[----:B------:R-:W-:Y:S02]  /*3b20*/  LOP3.LUT R0, R0, 0x80000000, RZ, 0xc0, !PT ;  /* 0x8000000000007812 */ /* 0x000fe400078ec0ff */
[----:B------:R-:W-:Y:S02]  /*3b30*/  SHF.R.U32.HI R7, RZ, 0x1, R9 ;  /* 0x00000001ff077819 */ /* 0x000fe40000011609 */
[----:B------:R-:W-:Y:S02]  /*3b40*/  IADD3 R14, P0, P2, R14, -UR4, RZ ;  /* 0x800000040e0e7c10 */ /* 0x000fe4000fa1e0ff */
[----:B------:R-:W-:Y:S02]  /*3b50*/  @P1 LOP3.LUT R0, R0, 0x80000000, RZ, 0x3c, !PT ;  /* 0x8000000000001812 */ /* 0x000fe400078e3cff */
[----:B------:R-:W-:-:S04]  /*3b60*/  IADD3.X R7, PT, PT, R7, 0x3fe00000, ~R12, P0, P2 ;  /* 0x3fe0000007077810 */ /* 0x000fc800007e4c0c */
[----:B0-----:R-:W-:-:S07]  /*3b70*/  LOP3.LUT R0, R7, R0, RZ, 0xfc, !PT ;  /* 0x0000000007007212 */ /* 0x001fce00078efcff */
.L_x_56:
[----:B------:R-:W-:Y:S02]  /*3b80*/  IMAD.MOV.U32 R7, RZ, RZ, 0x0 ;  /* 0x00000000ff077424 */ /* 0x000fe400078e00ff */
[----:B------:R-:W-:Y:S02]  /*3b90*/  IMAD.MOV.U32 R15, RZ, RZ, R0 ;  /* 0x000000ffff0f7224 */ /* 0x000fe400078e0000 */
[----:B------:R-:W-:Y:S05]  /*3ba0*/  RET.REL.NODEC R6 `(eigenValsBatchKernel) ;  /* 0xffffffc406147950 */ /* 0x000fea0003c3ffff */
.L_x_60:
[----:B------:R-:W-:-:S00]  /*3bb0*/  BRA `(.L_x_60) ;  /* 0xfffffffc00fc7947 */ /* 0x000fc0000383ffff */
[----:B------:R-:W-:-:S00]  /*3bc0*/  NOP ;  /* 0x0000000000007918 */ /* 0x000fc00000000000 */
        /* <DEDUP_REMOVED lines=11> */
.L_x_63:


//--------------------- .nv.global.init           --------------------------
	.section	.nv.global.init,"aw",@progbits
	.align	8
.nv.global.init:
	.type		__cudart_sin_cos_coeffs,@object
	.size		__cudart_sin_cos_coeffs,(__cudart_i2opi_d - __cudart_sin_cos_coeffs)
__cudart_sin_cos_coeffs:
        /*0000*/ 	.byte	0xba, 0x5e, 0x78, 0xf9, 0x65, 0xdb, 0xe5, 0x3d, 0x46, 0xd2, 0xb0, 0x2c, 0xf1, 0xe5, 0x5a, 0xbe
        /*0010*/ 	.byte	0x92, 0xe3, 0xac, 0x69, 0xe3, 0x1d, 0xc7, 0x3e, 0xa1, 0x62, 0xdb, 0x19, 0xa0, 0x01, 0x2a, 0xbf
        /*0020*/ 	.byte	0x18, 0x08, 0x11, 0x11, 0x11, 0x11, 0x81, 0x3f, 0x54, 0x55, 0x55, 0x55, 0x55, 0x55, 0xc5, 0xbf
        /*0030*/ 	.byte	0x00, 0x00, 0x00, 0x00, 0x00, 0x00, 0x00, 0x00, 0x00, 0x00, 0x00, 0x00, 0x00, 0x00, 0x00, 0x00
        /*0040*/ 	.byte	0x64, 0x81, 0xfd, 0x20, 0x83, 0xff, 0xa8, 0xbd, 0x28, 0x85, 0xef, 0xc1, 0xa7, 0xee, 0x21, 0x3e
        /*0050*/ 	.byte	0xd9, 0xe6, 0x06, 0x8e, 0x4f, 0x7e, 0x92, 0xbe, 0xe9, 0xbc, 0xdd, 0x19, 0xa0, 0x01, 0xfa, 0x3e
        /*0060*/ 	.byte	0x47, 0x5d, 0xc1, 0x16, 0x6c, 0xc1, 0x56, 0xbf, 0x51, 0x55, 0x55, 0x55, 0x55, 0x55, 0xa5, 0x3f
        /*0070*/ 	.byte	0x00, 0x00, 0x00, 0x00, 0x00, 0x00, 0xe0, 0xbf, 0x00, 0x00, 0x00, 0x00, 0x00, 0x00, 0xf0, 0x3f
	.type		__cudart_i2opi_d,@object
	.size		__cudart_i2opi_d,(.L_1 - __cudart_i2opi_d)
__cudart_i2opi_d:
        /* <DEDUP_REMOVED lines=9> */
.L_1:


//--------------------- .nv.shared.reserved.0     --------------------------
	.section	.nv.shared.reserved.0,"aw",@nobits
	.weak		__nv_reservedSMEM_offset_0_alias
	.size		__nv_reservedSMEM_offset_0_alias, 0, 64
	.other		__nv_reservedSMEM_offset_0_alias,@"STO_CUDA_RESERVED_SHARED STV_DEFAULT"
__nv_reservedSMEM_offset_0_alias:
	.zero		0
	.zero		64


//--------------------- .nv.constant0.eigenValsBatchKernel --------------------------
	.section	.nv.constant0.eigenValsBatchKernel,"a",@progbits
	.sectionflags	@""
	.align	4
.nv.constant0.eigenValsBatchKernel:
	.zero		928


//--------------------- SYMBOLS --------------------------

	.type		.nv.reservedSmem.offset0,@object
	.size		.nv.reservedSmem.offset0,0x4
